def gluon_wgmma(
    a_ptr,
    b_ptr,
    c_ptr,
    M,
    N,
    K,
    stride_am,
    stride_bk,
    stride_cm,
    BLOCK_M: gl.constexpr,
    BLOCK_N: gl.constexpr,
    BLOCK_K: gl.constexpr,
    DTYPE: gl.constexpr,
    A_LAYOUT: gl.constexpr,
    B_LAYOUT: gl.constexpr,
    C_LAYOUT: gl.constexpr,
    B_SHAPE: gl.constexpr,
    TRANS_B: gl.constexpr,
    NUM_BUFFERS: gl.constexpr,
    NUM_WARPS: gl.constexpr,
):
    a_desc = tma.make_tensor_descriptor(
        a_ptr, [M, K], [stride_am, 1], [BLOCK_M, BLOCK_K], A_LAYOUT
    )
    b_desc = tma.make_tensor_descriptor(
        b_ptr,
        [N, K] if TRANS_B else [K, N],
        [stride_bk, 1],
        B_SHAPE,
        B_LAYOUT,
    )
    c_desc = tma.make_tensor_descriptor(
        c_ptr, [M, N], [stride_cm, 1], [BLOCK_M, BLOCK_N], C_LAYOUT
    )

    a_bufs = gl.allocate_shared_memory(
        DTYPE, [NUM_BUFFERS, BLOCK_M, BLOCK_K], A_LAYOUT
    )
    b_bufs = gl.allocate_shared_memory(DTYPE, [NUM_BUFFERS] + B_SHAPE, B_LAYOUT)

    pid_m = gl.program_id(0)
    pid_n = gl.program_id(1)
    off_m = pid_m * BLOCK_M
    off_n = pid_n * BLOCK_N

    mma_layout: gl.constexpr = pick_wgmma_layout(DTYPE, BLOCK_M, BLOCK_N, NUM_WARPS)
    acc = warpgroup_mma_init(
        gl.zeros((BLOCK_M, BLOCK_N), dtype=gl.float32, layout=mma_layout)
    )

    bars = gl.allocate_shared_memory(
        gl.int64, [NUM_BUFFERS, 1], mbarrier.MBarrierLayout()
    )
    for i in gl.static_range(NUM_BUFFERS):
        mbarrier.init(bars.index(i), count=1)
    idx = 0
    phase = 0

    for k in range(0, K, BLOCK_K):
        a = a_bufs.index(idx)
        b = b_bufs.index(idx)
        bar = bars.index(idx)
        mbarrier.expect(bar, a_desc.block_type.nbytes + b_desc.block_type.nbytes)
        tma.async_copy_global_to_shared(a_desc, [off_m, k], bar, a)
        tma.async_copy_global_to_shared(
            b_desc, [off_n, k] if TRANS_B else [k, off_n], bar, b
        )
        mbarrier.wait(bar, phase=phase)

        if TRANS_B:
            b = b.permute((1, 0))
        acc = warpgroup_mma_wait(num_outstanding=0, deps=(acc,))
        acc = warpgroup_mma(a, b, acc, is_async=True)

        idx += 1
        if idx == NUM_BUFFERS:
            idx = 0
            phase ^= 1

    acc = warpgroup_mma_wait(num_outstanding=0, deps=(acc,))
    for i in gl.static_range(NUM_BUFFERS):
        mbarrier.invalidate(bars.index(i))

    c_smem = gl.allocate_shared_memory(DTYPE, [BLOCK_M, BLOCK_N], C_LAYOUT)
    c_smem.store(acc.to(DTYPE))
    fence_async_shared()
    tma.async_copy_shared_to_global(c_desc, [off_m, off_n], c_smem)
    tma.store_wait(pendings=0)

# config = {"BLOCK_K": 128, "BLOCK_M": 256, "BLOCK_N": 64, "arch": "sm_90", "dtype": "fp8e4m3", "num_buffers": 2, "num_warps": 4, "trans_b": 1}
# arch = sm_90


// ===== COMPILED SASS (sm_90a) =====

	.target	sm_90a

	.elftype	@"ET_EXEC"


//--------------------- .note.nv.tkinfo           --------------------------
	.section	.note.nv.tkinfo,"",@"SHT_NOTE"
	.sectionflags	@"SHF_NOTE_NV_TKINFO"
	.tkinfo
        /*0018*/ 	.word	0x00000002
        /*0030*/ 	.string	""
        /*0030*/ 	.string	"ptxas"
        /*0030*/ 	.string	"Cuda compilation tools, release 13.0, V13.0.88"
        /*0030*/ 	.string	"Build cuda_13.0.r13.0/compiler.36424714_0"
        /*0030*/ 	.string	"-v  -suppress-debug-info  -lineinfo  -arch sm_90a "



//--------------------- .note.nv.cuinfo           --------------------------
	.section	.note.nv.cuinfo,"",@"SHT_NOTE"
	.sectionflags	@"SHF_NOTE_NV_CUINFO"
        /*0018*/ 	.short	0x0002
        /*001a*/ 	.short	0x005a
        /*001c*/ 	.short	0x0082
	.zero		2


//--------------------- .nv.info                  --------------------------
	.section	.nv.info,"",@"SHT_CUDA_INFO"
	.align	4


	//----- nvinfo : EIATTR_REGCOUNT
	.align		4
        /*0000*/ 	.byte	0x04, 0x2f
        /*0002*/ 	.short	(.L_1 - .L_0)
	.align		4
.L_0:
        /*0004*/ 	.word	index@(gluon_wgmma)
        /*0008*/ 	.word	0x0000009a


	//----- nvinfo : EIATTR_FRAME_SIZE
	.align		4
.L_1:
        /*000c*/ 	.byte	0x04, 0x11
        /*000e*/ 	.short	(.L_3 - .L_2)
	.align		4
.L_2:
        /*0010*/ 	.word	index@(gluon_wgmma)
        /*0014*/ 	.word	0x00000000


	//----- nvinfo : EIATTR_MIN_STACK_SIZE
	.align		4
.L_3:
        /*0018*/ 	.byte	0x04, 0x12
        /*001a*/ 	.short	(.L_5 - .L_4)
	.align		4
.L_4:
        /*001c*/ 	.word	index@(gluon_wgmma)
        /*0020*/ 	.word	0x00000000
.L_5:


//--------------------- .nv.compat                --------------------------
	.section	.nv.compat,"",@"SHT_CUDA_COMPAT_INFO"
	.align	4
        /*0000*/ 	.byte	0x02, 0x09, 0x01, 0x00, 0x02, 0x02, 0x04, 0x00, 0x02, 0x05, 0x05, 0x00, 0x03, 0x07, 0x01, 0x01
        /*0010*/ 	.byte	0x02, 0x03, 0x03, 0x00, 0x02, 0x06, 0x01, 0x00, 0x04, 0x0b, 0x08, 0x00, 0x00, 0x00, 0x00, 0x00
        /*0020*/ 	.byte	0x00, 0x00, 0x00, 0x00


//--------------------- .nv.info.gluon_wgmma      --------------------------
	.section	.nv.info.gluon_wgmma,"",@"SHT_CUDA_INFO"
	.sectionflags	@""
	.align	4


	//----- nvinfo : EIATTR_CUDA_API_VERSION
	.align		4
        /*0000*/ 	.byte	0x04, 0x37
        /*0002*/ 	.short	(.L_7 - .L_6)
.L_6:
        /*0004*/ 	.word	0x00000082


	//----- nvinfo : EIATTR_KPARAM_INFO
	.align		4
.L_7:
        /*0008*/ 	.byte	0x04, 0x17
        /*000a*/ 	.short	(.L_9 - .L_8)
.L_8:
        /*000c*/ 	.word	0x00000000
        /*0010*/ 	.short	0x000a
        /*0012*/ 	.short	0x0048
        /*0014*/ 	.byte	0x00, 0xf4, 0x21, 0x00


	//----- nvinfo : EIATTR_KPARAM_INFO
	.align		4
.L_9:
        /*0018*/ 	.byte	0x04, 0x17
        /*001a*/ 	.short	(.L_11 - .L_10)
.L_10:
        /*001c*/ 	.word	0x00000000
        /*0020*/ 	.short	0x0009
        /*0022*/ 	.short	0x0040
        /*0024*/ 	.byte	0x00, 0xf4, 0x21, 0x00


	//----- nvinfo : EIATTR_KPARAM_INFO
	.align		4
.L_11:
        /*0028*/ 	.byte	0x04, 0x17
        /*002a*/ 	.short	(.L_13 - .L_12)
.L_12:
        /*002c*/ 	.word	0x00000000
        /*0030*/ 	.short	0x0008
        /*0032*/ 	.short	0x0038
        /*0034*/ 	.byte	0x00, 0xf0, 0x21, 0x00


	//----- nvinfo : EIATTR_KPARAM_INFO
	.align		4
.L_13:
        /*0038*/ 	.byte	0x04, 0x17
        /*003a*/ 	.short	(.L_15 - .L_14)
.L_14:
        /*003c*/ 	.word	0x00000000
        /*0040*/ 	.short	0x0007
        /*0042*/ 	.short	0x0030
        /*0044*/ 	.byte	0x00, 0xf0, 0x21, 0x00


	//----- nvinfo : EIATTR_KPARAM_INFO
	.align		4
.L_15:
        /*0048*/ 	.byte	0x04, 0x17
        /*004a*/ 	.short	(.L_17 - .L_16)
.L_16:
        /*004c*/ 	.word	0x00000000
        /*0050*/ 	.short	0x0006
        /*0052*/ 	.short	0x0028
        /*0054*/ 	.byte	0x00, 0xf0, 0x21, 0x00


	//----- nvinfo : EIATTR_KPARAM_INFO
	.align		4
.L_17:
        /*0058*/ 	.byte	0x04, 0x17
        /*005a*/ 	.short	(.L_19 - .L_18)
.L_18:
        /*005c*/ 	.word	0x00000000
        /*0060*/ 	.short	0x0005
        /*0062*/ 	.short	0x0020
        /*0064*/ 	.byte	0x00, 0xf0, 0x11, 0x00


	//----- nvinfo : EIATTR_KPARAM_INFO
	.align		4
.L_19:
        /*0068*/ 	.byte	0x04, 0x17
        /*006a*/ 	.short	(.L_21 - .L_20)
.L_20:
        /*006c*/ 	.word	0x00000000
        /*0070*/ 	.short	0x0004
        /*0072*/ 	.short	0x001c
        /*0074*/ 	.byte	0x00, 0xf0, 0x11, 0x00


	//----- nvinfo : EIATTR_KPARAM_INFO
	.align		4
.L_21:
        /*0078*/ 	.byte	0x04, 0x17
        /*007a*/ 	.short	(.L_23 - .L_22)
.L_22:
        /*007c*/ 	.word	0x00000000
        /*0080*/ 	.short	0x0003
        /*0082*/ 	.short	0x0018
        /*0084*/ 	.byte	0x00, 0xf0, 0x11, 0x00


	//----- nvinfo : EIATTR_KPARAM_INFO
	.align		4
.L_23:
        /*0088*/ 	.byte	0x04, 0x17
        /*008a*/ 	.short	(.L_25 - .L_24)
.L_24:
        /*008c*/ 	.word	0x00000000
        /*0090*/ 	.short	0x0002
        /*0092*/ 	.short	0x0010
        /*0094*/ 	.byte	0x00, 0xf4, 0x21, 0x00


	//----- nvinfo : EIATTR_KPARAM_INFO
	.align		4
.L_25:
        /*0098*/ 	.byte	0x04, 0x17
        /*009a*/ 	.short	(.L_27 - .L_26)
.L_26:
        /*009c*/ 	.word	0x00000000
        /*00a0*/ 	.short	0x0001
        /*00a2*/ 	.short	0x0008
        /*00a4*/ 	.byte	0x00, 0xf4, 0x21, 0x00


	//----- nvinfo : EIATTR_KPARAM_INFO
	.align		4
.L_27:
        /*00a8*/ 	.byte	0x04, 0x17
        /*00aa*/ 	.short	(.L_29 - .L_28)
.L_28:
        /*00ac*/ 	.word	0x00000000
        /*00b0*/ 	.short	0x0000
        /*00b2*/ 	.short	0x0000
        /*00b4*/ 	.byte	0x00, 0xf4, 0x21, 0x00


	//----- nvinfo : EIATTR_SPARSE_MMA_MASK
	.align		4
.L_29:
        /*00b8*/ 	.byte	0x03, 0x50
        /*00ba*/ 	.short	0x0000


	//----- nvinfo : EIATTR_MAXREG_COUNT
	.align		4
        /*00bc*/ 	.byte	0x03, 0x1b
        /*00be*/ 	.short	0x00ff


	//----- nvinfo : EIATTR_NUM_BARRIERS
	.align		4
        /*00c0*/ 	.byte	0x02, 0x4c
        /*00c2*/ 	.byte	0x01
	.zero		1


	//----- nvinfo : EIATTR_MERCURY_ISA_VERSION
	.align		4
        /*00c4*/ 	.byte	0x03, 0x5f
        /*00c6*/ 	.short	0x0101


	//----- nvinfo : EIATTR_INT_WARP_WIDE_INSTR_OFFSETS
	.align		4
        /*00c8*/ 	.byte	0x04, 0x31
        /*00ca*/ 	.short	(.L_31 - .L_30)


	//   ....[0]....
.L_30:
        /*00cc*/ 	.word	0x00001570


	//   ....[1]....
        /*00d0*/ 	.word	0x00001590


	//   ....[2]....
        /*00d4*/ 	.word	0x00001640


	//   ....[3]....
        /*00d8*/ 	.word	0x00001c10


	//   ....[4]....
        /*00dc*/ 	.word	0x00001c20


	//   ....[5]....
        /*00e0*/ 	.word	0x00001ca0


	//   ....[6]....
        /*00e4*/ 	.word	0x00001cb0


	//   ....[7]....
        /*00e8*/ 	.word	0x00002500


	//   ....[8]....
        /*00ec*/ 	.word	0x00002540


	//----- nvinfo : EIATTR_COOP_GROUP_MASK_REGIDS
	.align		4
.L_31:
        /*00f0*/ 	.byte	0x04, 0x29
        /*00f2*/ 	.short	(.L_33 - .L_32)


	//   ....[0]....
.L_32:
        /*00f4*/ 	.word	0xffffffff


	//   ....[1]....
        /*00f8*/ 	.word	0xffffffff


	//   ....[2]....
        /*00fc*/ 	.word	0xffffffff


	//----- nvinfo : EIATTR_COOP_GROUP_INSTR_OFFSETS
	.align		4
.L_33:
        /*0100*/ 	.byte	0x04, 0x28
        /*0102*/ 	.short	(.L_35 - .L_34)


	//   ....[0]....
.L_34:
        /*0104*/ 	.word	0x00000150


	//   ....[1]....
        /*0108*/ 	.word	0x000006e0


	//   ....[2]....
        /*010c*/ 	.word	0x00000cb0


	//----- nvinfo : EIATTR_MBARRIER_INSTR_OFFSETS
	.align		4
.L_35:
        /*0110*/ 	.byte	0x04, 0x39
        /*0112*/ 	.short	(.L_37 - .L_36)


	//   ....[0]....
.L_36:
        /*0114*/ 	.word	0x000016b0
        /*0118*/ 	.word	0x000000ff
        /*011c*/ 	.word	0x00014000
        /*0120*/ 	.short	0x0100
        /*0122*/ 	.byte	0x1c
	.zero		1


	//   ....[1]....
        /*0124*/ 	.word	0x000016e0
        /*0128*/ 	.word	0x000000ff
        /*012c*/ 	.word	0x00014008
        /*0130*/ 	.short	0x0100
        /*0132*/ 	.byte	0x1c
	.zero		1


	//   ....[2]....
        /*0134*/ 	.word	0x00001d70
        /*0138*/ 	.word	0x000000ff
        /*013c*/ 	.word	0x00014000
        /*0140*/ 	.short	0x010a
        /*0142*/ 	.byte	0x1e
	.zero		1


	//   ....[3]....
        /*0144*/ 	.word	0x00002230
        /*0148*/ 	.word	0x000000ff
        /*014c*/ 	.word	0x00014000
        /*0150*/ 	.short	0x0108
        /*0152*/ 	.byte	0x1c
	.zero		1


	//   ....[4]....
        /*0154*/ 	.word	0x00002310
        /*0158*/ 	.word	0x000000ff
        /*015c*/ 	.word	0x00014008
        /*0160*/ 	.short	0x0108
        /*0162*/ 	.byte	0x1c
	.zero		1


	//   ....[5]....
        /*0164*/ 	.word	0x00002ae0
        /*0168*/ 	.word	0x000000ff
        /*016c*/ 	.word	0x00014000
        /*0170*/ 	.short	0x010a
        /*0172*/ 	.byte	0x1e
	.zero		1


	//----- nvinfo : EIATTR_NUM_MBARRIERS
	.align		4
.L_37:
        /*0174*/ 	.byte	0x03, 0x38
        /*0176*/ 	.short	0x0002


	//----- nvinfo : EIATTR_EXIT_INSTR_OFFSETS
	.align		4
        /*0178*/ 	.byte	0x04, 0x1c
        /*017a*/ 	.short	(.L_39 - .L_38)


	//   ....[0]....
.L_38:
        /*017c*/ 	.word	0x00002ad0


	//----- nvinfo : EIATTR_REQNTID
	.align		4
.L_39:
        /*0180*/ 	.byte	0x04, 0x10
        /*0182*/ 	.short	(.L_41 - .L_40)
.L_40:
        /*0184*/ 	.word	0x00000080
        /*0188*/ 	.word	0x00000001
        /*018c*/ 	.word	0x00000001


	//----- nvinfo : EIATTR_CRS_STACK_SIZE
	.align		4
.L_41:
        /*0190*/ 	.byte	0x04, 0x1e
        /*0192*/ 	.short	(.L_43 - .L_42)
.L_42:
        /*0194*/ 	.word	0x00000000


	//----- nvinfo : EIATTR_CBANK_PARAM_SIZE
	.align		4
.L_43:
        /*0198*/ 	.byte	0x03, 0x19
        /*019a*/ 	.short	0x0050


	//----- nvinfo : EIATTR_PARAM_CBANK
	.align		4
        /*019c*/ 	.byte	0x04, 0x0a
        /*019e*/ 	.short	(.L_45 - .L_44)
	.align		4
.L_44:
        /*01a0*/ 	.word	index@(.nv.constant0.gluon_wgmma)
        /*01a4*/ 	.short	0x0210
        /*01a6*/ 	.short	0x0050


	//----- nvinfo : EIATTR_SW_WAR
	.align		4
.L_45:
        /*01a8*/ 	.byte	0x04, 0x36
        /*01aa*/ 	.short	(.L_47 - .L_46)
.L_46:
        /*01ac*/ 	.word	0x00000008
.L_47:


//--------------------- .nv.callgraph             --------------------------
	.section	.nv.callgraph,"",@"SHT_CUDA_CALLGRAPH"
	.align	4
	.sectionentsize	8
	.align		4
        /*0000*/ 	.word	0x00000000
	.align		4
        /*0004*/ 	.word	0xffffffff
	.align		4
        /*0008*/ 	.word	0x00000000
	.align		4
        /*000c*/ 	.word	0xfffffffe
	.align		4
        /*0010*/ 	.word	0x00000000
	.align		4
        /*0014*/ 	.word	0xfffffffd
	.align		4
        /*0018*/ 	.word	0x00000000
	.align		4
        /*001c*/ 	.word	0xfffffffc


//--------------------- .text.gluon_wgmma         --------------------------
	.section	.text.gluon_wgmma,"ax",@progbits
	.align	128
        .global         gluon_wgmma
        .type           gluon_wgmma,@function
        .size           gluon_wgmma,(.L_x_53 - gluon_wgmma)
        .other          gluon_wgmma,@"STO_CUDA_ENTRY STV_DEFAULT"
gluon_wgmma:
.text.gluon_wgmma:
[----:B------:R-:W-:Y:S01]  /*0000*/  LDC R1, c[0x0][0x28] ;  /* 0x00000a00ff017b82 */ /* 0x000fe20000000800 */
[----:B------:R-:W1:Y:S07]  /*0010*/  S2R R0, SR_TID.X ;  /* 0x0000000000007919 */ /* 0x000e6e0000002100 */
[----:B------:R-:W2:Y:S01]  /*0020*/  S2UR UR6, SR_CgaCtaId ;  /* 0x00000000000679c3 */ /* 0x000ea20000008800 */
[----:B------:R-:W-:Y:S01]  /*0030*/  UMOV UR28, 0x400 ;  /* 0x00000400001c7882 */ /* 0x000fe20000000000 */
[----:B------:R-:W-:Y:S01]  /*0040*/  ULDC UR8, c[0x0][0xc] ;  /* 0x0000030000087ab9 */ /* 0x000fe20000000800 */
[----:B------:R-:W-:Y:S01]  /*0050*/  ULDC.64 UR12, c[0x0][0x250] ;  /* 0x00009400000c7ab9 */ /* 0x000fe20000000a00 */
[----:B------:R-:W-:Y:S01]  /*0060*/  UMOV UR31, URZ ;  /* 0x0000003f001f7c82 */ /* 0x000fe20008000000 */
[----:B------:R-:W-:Y:S03]  /*0070*/  BSSY B0, `(.L_x_0) ;  /* 0x000001d000007945 */ /* 0x000fe60003800000 */
[----:B------:R-:W3:Y:S08]  /*0080*/  LDC R12, c[0x0][0x230] ;  /* 0x00008c00ff0c7b82 */ /* 0x000ef00000000800 */
[----:B------:R-:W-:Y:S08]  /*0090*/  S2UR UR4, SR_CTAID.Y ;  /* 0x00000000000479c3 */ /* 0x000ff00000002600 */
[----:B------:R-:W4:Y:S01]  /*00a0*/  S2UR UR7, SR_CTAID.Z ;  /* 0x00000000000779c3 */ /* 0x000f220000002700 */
[----:B--2---:R-:W-:-:S03]  /*00b0*/  ULEA UR28, UR6, UR28, 0x18 ;  /* 0x0000001c061c7291 */ /* 0x004fc6000f8ec03f */
[----:B------:R-:W-:Y:S01]  /*00c0*/  ULDC UR6, c[0x0][0x10] ;  /* 0x0000040000067ab9 */ /* 0x000fe20000000800 */
[----:B-1----:R-:W-:-:S03]  /*00d0*/  LOP3.LUT R7, R0, 0x7f, RZ, 0xc0, !PT ;  /* 0x0000007f00077812 */ /* 0x002fc600078ec0ff */
[----:B------:R-:W1:Y:S01]  /*00e0*/  S2UR UR5, SR_CTAID.X ;  /* 0x00000000000579c3 */ /* 0x000e620000002500 */
[----:B---3--:R-:W-:Y:S01]  /*00f0*/  VIADD R5, R12, 0xffffffff ;  /* 0xffffffff0c057836 */ /* 0x008fe20000000000 */
[C---:B------:R-:W-:Y:S02]  /*0100*/  ISETP.GE.U32.AND P0, PT, R7.reuse, 0x20, PT ;  /* 0x000000200700780c */ /* 0x040fe40003f06070 */
[C---:B------:R-:W-:Y:S02]  /*0110*/  ISETP.NE.U32.AND P2, PT, R7.reuse, RZ, PT ;  /* 0x000000ff0700720c */ /* 0x040fe40003f45070 */
[----:B------:R-:W-:Y:S02]  /*0120*/  LEA R4, R7, UR28, 0x2 ;  /* 0x0000001c07047c11 */ /* 0x000fe4000f8e10ff */
[----:B------:R-:W2:Y:S07]  /*0130*/  LDC R6, c[0x0][0x228] ;  /* 0x00008a00ff067b82 */ /* 0x000eae0000000800 */
[----:B------:R3:W-:Y:S01]  /*0140*/  @!P0 STS [R4], RZ ;  /* 0x000000ff04008388 */ /* 0x0007e20000000800 */
[----:B------:R-:W-:-:S03]  /*0150*/  NOP ;  /* 0x0000000000007918 */ /* 0x000fc60000000000 */
[----:B------:R3:W-:Y:S01]  /*0160*/  @!P2 STS [UR28+0x20], R5 ;  /* 0x00002005ff00a988 */ /* 0x0007e2000800081c */
[----:B----4-:R-:W-:-:S04]  /*0170*/  UIMAD UR6, UR7, UR6, UR4 ;  /* 0x00000006070672a4 */ /* 0x010fc8000f8e0204 */
[----:B-1----:R-:W-:-:S04]  /*0180*/  UIMAD UR6, UR6, UR8, UR5 ;  /* 0x00000008060672a4 */ /* 0x002fc8000f8e0205 */
[----:B------:R-:W-:Y:S01]  /*0190*/  UIMAD UR10, UR6, 0x180, URZ ;  /* 0x00000180060a78a4 */ /* 0x000fe2000f8e023f */
[----:B--2---:R-:W-:-:S03]  /*01a0*/  VIADD R6, R6, 0xffffffff ;  /* 0xffffffff06067836 */ /* 0x004fc60000000000 */
[----:B------:R-:W-:-:S04]  /*01b0*/  UIADD3 UR6, UP0, UR10, UR12, URZ ;  /* 0x0000000c0a067290 */ /* 0x000fc8000ff1e03f */
[----:B------:R-:W-:Y:S01]  /*01c0*/  ULEA.HI.X.SX32 UR7, UR10, UR13, 0x1, UP0 ;  /* 0x0000000d0a077291 */ /* 0x000fe200080f0e3f */
[----:B---3--:R-:W-:Y:S11]  /*01d0*/  @P2 BRA `(.L_x_1) ;  /* 0x0000000000182947 */ /* 0x008ff60003800000 */
[----:B------:R-:W1:Y:S01]  /*01e0*/  LDS R2, [UR28+0x8] ;  /* 0x0000081cff027984 */ /* 0x000e620008000800 */
[----:B------:R-:W2:Y:S01]  /*01f0*/  LDC.64 R8, c[0x0][0x210] ;  /* 0x00008400ff087b82 */ /* 0x000ea20000000a00 */
[----:B------:R-:W-:Y:S02]  /*0200*/  IMAD.MOV.U32 R3, RZ, RZ, 0x70 ;  /* 0x00000070ff037424 */ /* 0x000fe400078e00ff */
[----:B--2---:R2:W-:Y:S03]  /*0210*/  STS.64 [UR28], R8 ;  /* 0x00000008ff007988 */ /* 0x0045e60008000a1c */
[----:B-1----:R-:W-:-:S05]  /*0220*/  LOP3.LUT R2, R2, 0x10, R3, 0xd8, !PT ;  /* 0x0000001002027812 */ /* 0x002fca00078ed803 */
[----:B------:R2:W-:Y:S02]  /*0230*/  STS [UR28+0x8], R2 ;  /* 0x00000802ff007988 */ /* 0x0005e4000800081c */
.L_x_1:
[----:B------:R-:W-:Y:S05]  /*0240*/  BSYNC B0 ;  /* 0x0000000000007941 */ /* 0x000fea0003800000 */
.L_x_0:
[----:B------:R-:W-:Y:S04]  /*0250*/  BSSY B0, `(.L_x_2) ;  /* 0x000000a000007945 */ /* 0x000fe80003800000 */
[----:B------:R-:W-:Y:S05]  /*0260*/  @P2 BRA `(.L_x_3) ;  /* 0x0000000000202947 */ /* 0x000fea0003800000 */
[----:B--2---:R-:W1:Y:S01]  /*0270*/  LDS R2, [UR28+0x34] ;  /* 0x0000341cff027984 */ /* 0x004e620008000800 */
[----:B------:R-:W-:Y:S02]  /*0280*/  IMAD.MOV.U32 R3, RZ, RZ, 0x7f000000 ;  /* 0x7f000000ff037424 */ /* 0x000fe400078e00ff */
[----:B------:R-:W-:Y:S01]  /*0290*/  @!P2 IMAD.MOV.U32 R8, RZ, RZ, 0xff ;  /* 0x000000ffff08a424 */ /* 0x000fe200078e00ff */
[----:B------:R-:W2:Y:S02]  /*02a0*/  @!P2 LDS R9, [UR28+0x38] ;  /* 0x0000381cff09a984 */ /* 0x000ea40008000800 */
[----:B-1----:R-:W-:Y:S02]  /*02b0*/  LOP3.LUT R2, R2, 0xff000000, R3, 0xb8, !PT ;  /* 0xff00000002027812 */ /* 0x002fe400078eb803 */
[----:B--2---:R-:W-:-:S03]  /*02c0*/  @!P2 LOP3.LUT R3, R9, 0xff, R8, 0xb8, !PT ;  /* 0x000000ff0903a812 */ /* 0x004fc600078eb808 */
[----:B------:R1:W-:Y:S04]  /*02d0*/  STS [UR28+0x34], R2 ;  /* 0x00003402ff007988 */ /* 0x0003e8000800081c */
[----:B------:R1:W-:Y:S02]  /*02e0*/  @!P2 STS [UR28+0x38], R3 ;  /* 0x00003803ff00a988 */ /* 0x0003e4000800081c */
.L_x_3:
[----:B------:R-:W-:Y:S05]  /*02f0*/  BSYNC B0 ;  /* 0x0000000000007941 */ /* 0x000fea0003800000 */
.L_x_2:
[----:B------:R-:W-:Y:S04]  /*0300*/  BSSY B0, `(.L_x_4) ;  /* 0x000000a000007945 */ /* 0x000fe80003800000 */
[----:B------:R-:W-:Y:S05]  /*0310*/  @P2 BRA `(.L_x_5) ;  /* 0x0000000000202947 */ /* 0x000fea0003800000 */
[----:B-12---:R-:W1:Y:S01]  /*0320*/  LDS R2, [UR28+0x1c] ;  /* 0x00001c1cff027984 */ /* 0x006e620008000800 */
[----:B------:R-:W2:Y:S03]  /*0330*/  LDC.64 R10, c[0x0][0x238] ;  /* 0x00008e00ff0a7b82 */ /* 0x000ea60000000a00 */
[----:B------:R3:W-:Y:S01]  /*0340*/  STS [UR28+0x24], R6 ;  /* 0x00002406ff007988 */ /* 0x0007e2000800081c */
[--C-:B--2---:R-:W-:Y:S02]  /*0350*/  SHF.R.U32.HI R9, RZ, 0x4, R11.reuse ;  /* 0x00000004ff097819 */ /* 0x104fe4000001160b */
[----:B------:R-:W-:-:S05]  /*0360*/  SHF.R.U64 R3, R10, 0x4, R11 ;  /* 0x000000040a037819 */ /* 0x000fca000000120b */
[----:B------:R3:W-:Y:S01]  /*0370*/  STS [UR28+0xc], R3 ;  /* 0x00000c03ff007988 */ /* 0x0007e2000800081c */
[----:B-1----:R-:W-:-:S05]  /*0380*/  LOP3.LUT R2, R2, 0xf, R9, 0xb8, !PT ;  /* 0x0000000f02027812 */ /* 0x002fca00078eb809 */
[----:B------:R3:W-:Y:S02]  /*0390*/  STS [UR28+0x1c], R2 ;  /* 0x00001c02ff007988 */ /* 0x0007e4000800081c */
.L_x_5:
[----:B------:R-:W-:Y:S05]  /*03a0*/  BSYNC B0 ;  /* 0x0000000000007941 */ /* 0x000fea0003800000 */
.L_x_4:
[----:B------:R-:W-:Y:S04]  /*03b0*/  BSSY B1, `(.L_x_6) ;  /* 0x000001d000017945 */ /* 0x000fe80003800000 */
[----:B------:R-:W-:Y:S04]  /*03c0*/  BSSY B0, `(.L_x_7) ;  /* 0x0000018000007945 */ /* 0x000fe80003800000 */
[----:B------:R-:W-:Y:S05]  /*03d0*/  @P2 BRA `(.L_x_8) ;  /* 0x00000000001c2947 */ /* 0x000fea0003800000 */
[----:B-123--:R-:W1:Y:S02]  /*03e0*/  LDS R2, [UR28+0x34] ;  /* 0x0000341cff027984 */ /* 0x00ee640008000800 */
[----:B-1----:R-:W-:-:S05]  /*03f0*/  LOP3.LUT R2, R2, 0x7, RZ, 0xb8, !PT ;  /* 0x0000000702027812 */ /* 0x002fca00078eb8ff */
[----:B------:R1:W-:Y:S01]  /*0400*/  STS [UR28+0x34], R2 ;  /* 0x00003402ff007988 */ /* 0x0003e2000800081c */
[----:B------:R-:W-:Y:S05]  /*0410*/  @P2 BRA `(.L_x_9) ;  /* 0x00000000001c2947 */ /* 0x000fea0003800000 */
[----:B-1----:R-:W1:Y:S02]  /*0420*/  LDS R2, [UR28+0x34] ;  /* 0x0000341cff027984 */ /* 0x002e640008000800 */
[----:B-1----:R-:W-:-:S05]  /*0430*/  LOP3.LUT R2, R2, 0x38, RZ, 0xb8, !PT ;  /* 0x0000003802027812 */ /* 0x002fca00078eb8ff */
[----:B------:R4:W-:Y:S02]  /*0440*/  STS [UR28+0x34], R2 ;  /* 0x00003402ff007988 */ /* 0x0009e4000800081c */
.L_x_8:
[----:B------:R-:W-:Y:S05]  /*0450*/  @P2 BRA `(.L_x_10) ;  /* 0x00000000001c2947 */ /* 0x000fea0003800000 */
[----:B-1234-:R-:W1:Y:S02]  /*0460*/  LDS R2, [UR28+0x8] ;  /* 0x0000081cff027984 */ /* 0x01ee640008000800 */
[----:B-1----:R-:W-:-:S05]  /*0470*/  LOP3.LUT R2, R2, 0x780, RZ, 0xb8, !PT ;  /* 0x0000078002027812 */ /* 0x002fca00078eb8ff */
[----:B------:R2:W-:Y:S02]  /*0480*/  STS [UR28+0x8], R2 ;  /* 0x00000802ff007988 */ /* 0x0005e4000800081c */
.L_x_9:
[----:B------:R-:W-:Y:S05]  /*0490*/  @P2 BRA `(.L_x_11) ;  /* 0x0000000000282947 */ /* 0x000fea0003800000 */
[----:B-12---:R-:W1:Y:S02]  /*04a0*/  LDS R2, [UR28+0x8] ;  /* 0x0000081cff027984 */ /* 0x006e640008000800 */
[----:B-1----:R-:W-:-:S05]  /*04b0*/  LOP3.LUT R2, R2, 0x1800, RZ, 0xb8, !PT ;  /* 0x0000180002027812 */ /* 0x002fca00078eb8ff */
[----:B------:R5:W-:Y:S02]  /*04c0*/  STS [UR28+0x8], R2 ;  /* 0x00000802ff007988 */ /* 0x000be4000800081c */
.L_x_10:
[----:B------:R-:W-:Y:S05]  /*04d0*/  @P2 BREAK B0 ;  /* 0x0000000000002942 */ /* 0x000fea0003800000 */
[----:B------:R-:W-:Y:S05]  /*04e0*/  @P2 BRA `(.L_x_12) ;  /* 0x0000000000242947 */ /* 0x000fea0003800000 */
[----:B-1-3--:R-:W1:Y:S01]  /*04f0*/  LDS R3, [UR28+0x8] ;  /* 0x0000081cff037984 */ /* 0x00ae620008000800 */
[----:B--2-45:R-:W-:-:S05]  /*0500*/  IMAD.MOV.U32 R2, RZ, RZ, 0x6000 ;  /* 0x00006000ff027424 */ /* 0x034fca00078e00ff */
[----:B-1----:R-:W-:-:S04]  /*0510*/  LOP3.LUT R2, R3, 0x6000, R2, 0xd8, !PT ;  /* 0x0000600003027812 */ /* 0x002fc800078ed802 */
[----:B------:R-:W-:-:S05]  /*0520*/  LOP3.LUT R2, R2, 0x400000, RZ, 0xb8, !PT ;  /* 0x0040000002027812 */ /* 0x000fca00078eb8ff */
[----:B------:R3:W-:Y:S02]  /*0530*/  STS [UR28+0x8], R2 ;  /* 0x00000802ff007988 */ /* 0x0007e4000800081c */
.L_x_11:
[----:B------:R-:W-:Y:S05]  /*0540*/  BSYNC B0 ;  /* 0x0000000000007941 */ /* 0x000fea0003800000 */
.L_x_7:
[----:B-123--:R-:W1:Y:S02]  /*0550*/  @!P2 LDS R2, [UR28+0x8] ;  /* 0x0000081cff02a984 */ /* 0x00ee640008000800 */
[----:B-1----:R-:W-:-:S05]  /*0560*/  @!P2 LOP3.LUT R2, R2, 0x8000, RZ, 0xb8, !PT ;  /* 0x000080000202a812 */ /* 0x002fca00078eb8ff */
[----:B------:R1:W-:Y:S02]  /*0570*/  @!P2 STS [UR28+0x8], R2 ;  /* 0x00000802ff00a988 */ /* 0x0003e4000800081c */
.L_x_12:
[----:B------:R-:W-:Y:S05]  /*0580*/  BSYNC B1 ;  /* 0x0000000000017941 */ /* 0x000fea0003800000 */
.L_x_6:
[----:B------:R-:W-:Y:S05]  /*0590*/  WARPSYNC.ALL ;  /* 0x0000000000007948 */ /* 0x000fea0003800000 */
[----:B------:R-:W-:Y:S05]  /*05a0*/  @P0 BRA `(.L_x_13) ;  /* 0x0000000000280947 */ /* 0x000fea0003800000 */
[----:B-12345:R-:W1:Y:S01]  /*05b0*/  S2R R2, SR_LANEID ;  /* 0x0000000000027919 */ /* 0x03ee620000000000 */
[----:B------:R-:W-:Y:S05]  /*05c0*/  WARPSYNC.ALL ;  /* 0x0000000000007948 */ /* 0x000fea0003800000 */
[----:B-1----:R-:W-:-:S05]  /*05d0*/  IMAD.SHL.U32 R8, R2, 0x4, RZ ;  /* 0x0000000402087824 */ /* 0x002fca00078e00ff */
[----:B------:R-:W1:Y:S01]  /*05e0*/  LDS R9, [R8+UR28] ;  /* 0x0000001c08097984 */ /* 0x000e620008000800 */
[----:B------:R-:W-:-:S05]  /*05f0*/  IADD3 R2, P1, R8, UR6, RZ ;  /* 0x0000000608027c10 */ /* 0x000fca000ff3e0ff */
[----:B------:R-:W-:-:S05]  /*0600*/  IMAD.X R3, RZ, RZ, UR7, P1 ;  /* 0x00000007ff037e24 */ /* 0x000fca00088e06ff */
[----:B-1----:R1:W2:Y:S01]  /*0610*/  ATOMG.E.EXCH.STRONG.GPU PT, RZ, [R2], R9 ;  /* 0x0000000902ff73a8 */ /* 0x0022a200041ee100 */
[----:B------:R-:W-:-:S04]  /*0620*/  DEPBAR {5,4,3,2,1,0} ;  /* 0x0000003f0000791a */ /* 0x000fc80000000000 */
[----:B------:R1:W-:Y:S01]  /*0630*/  UTMACCTL.IV [UR6] ;  /* 0x00000000060079b9 */ /* 0x0003e20008000000 */
[----:B------:R-:W-:Y:S01]  /*0640*/  NOP ;  /* 0x0000000000007918 */ /* 0x000fe20000000000 */
.L_x_13:
[----:B------:R-:W-:Y:S05]  /*0650*/  @P0 BRA `(.L_x_14) ;  /* 0x00000000000c0947 */ /* 0x000fea0003800000 */
[----:B------:R0:W-:Y:S01]  /*0660*/  UTMACMDFLUSH ;  /* 0x00000000000079b7 */ /* 0x0001e20000000000 */
[----:B------:R-:W-:Y:S05]  /*0670*/  @P0 BRA `(.L_x_14) ;  /* 0x0000000000040947 */ /* 0x000fea0003800000 */
[----:B------:R-:W-:-:S04]  /*0680*/  DEPBAR.LE SB0, 0x0 ;  /* 0x000080000000791a */ /* 0x000fc80000000000 */
.L_x_14:
[----:B------:R-:W-:Y:S05]  /*0690*/  WARPSYNC.ALL ;  /* 0x0000000000007948 */ /* 0x000fea0003800000 */
[----:B--2---:R-:W-:Y:S06]  /*06a0*/  BAR.SYNC.DEFER_BLOCKING 0x0 ;  /* 0x0000000000007b1d */ /* 0x004fec0000010000 */
[----:B------:R-:W-:Y:S02]  /*06b0*/  BSSY B1, `(.L_x_15) ;  /* 0x000000b000017945 */ /* 0x000fe40003800000 */
[----:B------:R-:W-:Y:S06]  /*06c0*/  BAR.SYNC.DEFER_BLOCKING 0x0 ;  /* 0x0000000000007b1d */ /* 0x000fec0000010000 */
[----:B------:R2:W-:Y:S01]  /*06d0*/  @!P0 STS [R4], RZ ;  /* 0x000000ff04008388 */ /* 0x0005e20000000800 */
[----:B------:R-:W-:Y:S01]  /*06e0*/  NOP ;  /* 0x0000000000007918 */ /* 0x000fe20000000000 */
[----:B------:R-:W-:Y:S05]  /*06f0*/  @P2 BRA `(.L_x_16) ;  /* 0x0000000000182947 */ /* 0x000fea0003800000 */
[----:B-1-345:R-:W1:Y:S01]  /*0700*/  LDS R2, [UR28+0x8] ;  /* 0x0000081cff027984 */ /* 0x03ae620008000800 */
[----:B------:R-:W3:Y:S01]  /*0710*/  LDC.64 R8, c[0x0][0x218] ;  /* 0x00008600ff087b82 */ /* 0x000ee20000000a00 */
[----:B------:R-:W-:Y:S02]  /*0720*/  IMAD.MOV.U32 R3, RZ, RZ, 0x70 ;  /* 0x00000070ff037424 */ /* 0x000fe400078e00ff */
[----:B---3--:R3:W-:Y:S03]  /*0730*/  STS.64 [UR28], R8 ;  /* 0x00000008ff007988 */ /* 0x0087e60008000a1c */
[----:B-1----:R-:W-:-:S05]  /*0740*/  LOP3.LUT R2, R2, 0x10, R3, 0xd8, !PT ;  /* 0x0000001002027812 */ /* 0x002fca00078ed803 */
[----:B------:R3:W-:Y:S02]  /*0750*/  STS [UR28+0x8], R2 ;  /* 0x00000802ff007988 */ /* 0x0007e4000800081c */
.L_x_16:
[----:B-1----:R-:W-:Y:S05]  /*0760*/  BSYNC B1 ;  /* 0x0000000000017941 */ /* 0x002fea0003800000 */
.L_x_15:
[----:B------:R-:W-:Y:S04]  /*0770*/  BSSY B2, `(.L_x_17) ;  /* 0x000000f000027945 */ /* 0x000fe80003800000 */
[----:B------:R-:W-:Y:S04]  /*0780*/  BSSY B1, `(.L_x_18) ;  /* 0x000000c000017945 */ /* 0x000fe80003800000 */
[----:B------:R-:W-:Y:S05]  /*0790*/  @P2 BRA `(.L_x_19) ;  /* 0x0000000000282947 */ /* 0x000fea0003800000 */
[----:B---345:R-:W1:Y:S01]  /*07a0*/  LDS R2, [UR28+0x34] ;  /* 0x0000341cff027984 */ /* 0x038e620008000800 */
[----:B------:R-:W-:Y:S01]  /*07b0*/  IMAD.MOV.U32 R3, RZ, RZ, 0x7f000000 ;  /* 0x7f000000ff037424 */ /* 0x000fe200078e00ff */
[----:B------:R-:W-:Y:S05]  /*07c0*/  @P2 BREAK B1 ;  /* 0x0000000000012942 */ /* 0x000fea0003800000 */
[----:B-1----:R-:W-:-:S05]  /*07d0*/  LOP3.LUT R2, R2, 0xff000000, R3, 0xb8, !PT ;  /* 0xff00000002027812 */ /* 0x002fca00078eb803 */
[----:B------:R1:W-:Y:S01]  /*07e0*/  STS [UR28+0x34], R2 ;  /* 0x00003402ff007988 */ /* 0x0003e2000800081c */
[----:B------:R-:W-:Y:S05]  /*07f0*/  @P2 BRA `(.L_x_20) ;  /* 0x0000000000182947 */ /* 0x000fea0003800000 */
[----:B------:R-:W3:Y:S01]  /*0800*/  LDS R3, [UR28+0x38] ;  /* 0x0000381cff037984 */ /* 0x000ee20008000800 */
[----:B-1----:R-:W-:-:S05]  /*0810*/  IMAD.MOV.U32 R2, RZ, RZ, 0x3f ;  /* 0x0000003fff027424 */ /* 0x002fca00078e00ff */
[----:B---3--:R-:W-:-:S05]  /*0820*/  LOP3.LUT R2, R3, 0xff, R2, 0xb8, !PT ;  /* 0x000000ff03027812 */ /* 0x008fca00078eb802 */
[----:B------:R1:W-:Y:S02]  /*0830*/  STS [UR28+0x38], R2 ;  /* 0x00003802ff007988 */ /* 0x0003e4000800081c */
.L_x_19:
[----:B------:R-:W-:Y:S05]  /*0840*/  BSYNC B1 ;  /* 0x0000000000017941 */ /* 0x000fea0003800000 */
.L_x_18:
[----:B------:R1:W-:Y:S02]  /*0850*/  @!P2 STS [UR28+0x20], R5 ;  /* 0x00002005ff00a988 */ /* 0x0003e4000800081c */
.L_x_20:
[----:B------:R-:W-:Y:S05]  /*0860*/  BSYNC B2 ;  /* 0x0000000000027941 */ /* 0x000fea0003800000 */
.L_x_17:
[----:B------:R-:W-:Y:S05]  /*0870*/  WARPSYNC.ALL ;  /* 0x0000000000007948 */ /* 0x000fea0003800000 */
[----:B-1----:R-:W1:Y:S01]  /*0880*/  LDC R5, c[0x0][0x22c] ;  /* 0x00008b00ff057b82 */ /* 0x002e620000000800 */
[----:B------:R-:W-:Y:S01]  /*0890*/  BSSY B2, `(.L_x_21) ;  /* 0x000000b000027945 */ /* 0x000fe20003800000 */
[----:B-1----:R-:W-:-:S03]  /*08a0*/  VIADD R5, R5, 0xffffffff ;  /* 0xffffffff05057836 */ /* 0x002fc60000000000 */
[----:B------:R-:W-:Y:S05]  /*08b0*/  @P2 BRA `(.L_x_22) ;  /* 0x0000000000202947 */ /* 0x000fea0003800000 */
[----:B---345:R-:W1:Y:S01]  /*08c0*/  LDS R2, [UR28+0x1c] ;  /* 0x00001c1cff027984 */ /* 0x038e620008000800 */
[----:B------:R-:W3:Y:S03]  /*08d0*/  LDC.64 R10, c[0x0][0x240] ;  /* 0x00009000ff0a7b82 */ /* 0x000ee60000000a00 */
[----:B------:R4:W-:Y:S01]  /*08e0*/  STS [UR28+0x24], R5 ;  /* 0x00002405ff007988 */ /* 0x0009e2000800081c */
[--C-:B---3--:R-:W-:Y:S02]  /*08f0*/  SHF.R.U32.HI R9, RZ, 0x4, R11.reuse ;  /* 0x00000004ff097819 */ /* 0x108fe4000001160b */
[----:B------:R-:W-:-:S05]  /*0900*/  SHF.R.U64 R3, R10, 0x4, R11 ;  /* 0x000000040a037819 */ /* 0x000fca000000120b */
[----:B------:R4:W-:Y:S01]  /*0910*/  STS [UR28+0xc], R3 ;  /* 0x00000c03ff007988 */ /* 0x0009e2000800081c */
[----:B-1----:R-:W-:-:S05]  /*0920*/  LOP3.LUT R2, R2, 0xf, R9, 0xb8, !PT ;  /* 0x0000000f02027812 */ /* 0x002fca00078eb809 */
[----:B------:R4:W-:Y:S02]  /*0930*/  STS [UR28+0x1c], R2 ;  /* 0x00001c02ff007988 */ /* 0x0009e4000800081c */
.L_x_22:
[----:B------:R-:W-:Y:S05]  /*0940*/  BSYNC B2 ;  /* 0x0000000000027941 */ /* 0x000fea0003800000 */
.L_x_21:
[----:B------:R-:W-:Y:S04]  /*0950*/  BSSY B3, `(.L_x_23) ;  /* 0x000001d000037945 */ /* 0x000fe80003800000 */
[----:B------:R-:W-:Y:S04]  /*0960*/  BSSY B2, `(.L_x_24) ;  /* 0x0000018000027945 */ /* 0x000fe80003800000 */
[----:B------:R-:W-:Y:S05]  /*0970*/  @P2 BRA `(.L_x_25) ;  /* 0x00000000001c2947 */ /* 0x000fea0003800000 */
[----:B---345:R-:W1:Y:S02]  /*0980*/  LDS R2, [UR28+0x34] ;  /* 0x0000341cff027984 */ /* 0x038e640008000800 */
[----:B-1----:R-:W-:-:S05]  /*0990*/  LOP3.LUT R2, R2, 0x7, RZ, 0xb8, !PT ;  /* 0x0000000702027812 */ /* 0x002fca00078eb8ff */
[----:B------:R1:W-:Y:S01]  /*09a0*/  STS [UR28+0x34], R2 ;  /* 0x00003402ff007988 */ /* 0x0003e2000800081c */
[----:B------:R-:W-:Y:S05]  /*09b0*/  @P2 BRA `(.L_x_26) ;  /* 0x00000000001c2947 */ /* 0x000fea0003800000 */
[----:B-1----:R-:W1:Y:S02]  /*09c0*/  LDS R2, [UR28+0x34] ;  /* 0x0000341cff027984 */ /* 0x002e640008000800 */
[----:B-1----:R-:W-:-:S05]  /*09d0*/  LOP3.LUT R2, R2, 0x38, RZ, 0xb8, !PT ;  /* 0x0000003802027812 */ /* 0x002fca00078eb8ff */
[----:B------:R1:W-:Y:S02]  /*09e0*/  STS [UR28+0x34], R2 ;  /* 0x00003402ff007988 */ /* 0x0003e4000800081c */
.L_x_25:
[----:B------:R-:W-:Y:S05]  /*09f0*/  @P2 BRA `(.L_x_27) ;  /* 0x00000000001c2947 */ /* 0x000fea0003800000 */
[----:B-1-345:R-:W1:Y:S02]  /*0a00*/  LDS R2, [UR28+0x8] ;  /* 0x0000081cff027984 */ /* 0x03ae640008000800 */
[----:B-1----:R-:W-:-:S05]  /*0a10*/  LOP3.LUT R2, R2, 0x780, RZ, 0xb8, !PT ;  /* 0x0000078002027812 */ /* 0x002fca00078eb8ff */
[----:B------:R3:W-:Y:S02]  /*0a20*/  STS [UR28+0x8], R2 ;  /* 0x00000802ff007988 */ /* 0x0007e4000800081c */
.L_x_26:
[----:B------:R-:W-:Y:S05]  /*0a30*/  @P2 BRA `(.L_x_28) ;  /* 0x0000000000282947 */ /* 0x000fea0003800000 */
[----:B-1-3--:R-:W1:Y:S02]  /*0a40*/  LDS R2, [UR28+0x8] ;  /* 0x0000081cff027984 */ /* 0x00ae640008000800 */
[----:B-1----:R-:W-:-:S05]  /*0a50*/  LOP3.LUT R2, R2, 0x1800, RZ, 0xb8, !PT ;  /* 0x0000180002027812 */ /* 0x002fca00078eb8ff */
[----:B------:R1:W-:Y:S02]  /*0a60*/  STS [UR28+0x8], R2 ;  /* 0x00000802ff007988 */ /* 0x0003e4000800081c */
.L_x_27:
[----:B------:R-:W-:Y:S05]  /*0a70*/  @P2 BREAK B2 ;  /* 0x0000000000022942 */ /* 0x000fea0003800000 */
[----:B------:R-:W-:Y:S05]  /*0a80*/  @P2 BRA `(.L_x_29) ;  /* 0x0000000000242947 */ /* 0x000fea0003800000 */
[----:B-1-345:R-:W1:Y:S01]  /*0a90*/  LDS R2, [UR28+0x8] ;  /* 0x0000081cff027984 */ /* 0x03ae620008000800 */
[----:B------:R-:W-:-:S05]  /*0aa0*/  IMAD.MOV.U32 R3, RZ, RZ, 0x6000 ;  /* 0x00006000ff037424 */ /* 0x000fca00078e00ff */
[----:B-1----:R-:W-:-:S04]  /*0ab0*/  LOP3.LUT R2, R2, 0x6000, R3, 0xd8, !PT ;  /* 0x0000600002027812 */ /* 0x002fc800078ed803 */
[----:B------:R-:W-:-:S05]  /*0ac0*/  LOP3.LUT R2, R2, 0x400000, RZ, 0xb8, !PT ;  /* 0x0040000002027812 */ /* 0x000fca00078eb8ff */
[----:B------:R4:W-:Y:S02]  /*0ad0*/  STS [UR28+0x8], R2 ;  /* 0x00000802ff007988 */ /* 0x0009e4000800081c */
.L_x_28:
[----:B------:R-:W-:Y:S05]  /*0ae0*/  BSYNC B2 ;  /* 0x0000000000027941 */ /* 0x000fea0003800000 */
.L_x_24:
[----:B-1-34-:R-:W1:Y:S02]  /*0af0*/  @!P2 LDS R2, [UR28+0x8] ;  /* 0x0000081cff02a984 */ /* 0x01ae640008000800 */
[----:B-1----:R-:W-:-:S05]  /*0b00*/  @!P2 LOP3.LUT R2, R2, 0x8000, RZ, 0xb8, !PT ;  /* 0x000080000202a812 */ /* 0x002fca00078eb8ff */
[----:B------:R1:W-:Y:S02]  /*0b10*/  @!P2 STS [UR28+0x8], R2 ;  /* 0x00000802ff00a988 */ /* 0x0003e4000800081c */
.L_x_29:
[----:B------:R-:W-:Y:S05]  /*0b20*/  BSYNC B3 ;  /* 0x0000000000037941 */ /* 0x000fea0003800000 */
.L_x_23:
[----:B------:R-:W-:Y:S05]  /*0b30*/  WARPSYNC.ALL ;  /* 0x0000000000007948 */ /* 0x000fea0003800000 */
[----:B------:R-:W-:-:S04]  /*0b40*/  UIADD3 UR9, UR10, 0x80, URZ ;  /* 0x000000800a097890 */ /* 0x000fc8000fffe03f */
[----:B------:R-:W-:-:S04]  /*0b50*/  UIADD3 UR8, UP0, UR9, UR12, URZ ;  /* 0x0000000c09087290 */ /* 0x000fc8000ff1e03f */
[----:B------:R-:W-:Y:S01]  /*0b60*/  ULEA.HI.X.SX32 UR9, UR9, UR13, 0x1, UP0 ;  /* 0x0000000d09097291 */ /* 0x000fe200080f0e3f */
[----:B------:R-:W-:Y:S11]  /*0b70*/  @P0 BRA `(.L_x_30) ;  /* 0x0000000000280947 */ /* 0x000ff60003800000 */
[----:B-1-345:R-:W1:Y:S01]  /*0b80*/  S2R R2, SR_LANEID ;  /* 0x0000000000027919 */ /* 0x03ae620000000000 */
[----:B------:R-:W-:Y:S05]  /*0b90*/  WARPSYNC.ALL ;  /* 0x0000000000007948 */ /* 0x000fea0003800000 */
[----:B-1----:R-:W-:-:S05]  /*0ba0*/  IMAD.SHL.U32 R8, R2, 0x4, RZ ;  /* 0x0000000402087824 */ /* 0x002fca00078e00ff */
[----:B------:R-:W1:Y:S01]  /*0bb0*/  LDS R9, [R8+UR28] ;  /* 0x0000001c08097984 */ /* 0x000e620008000800 */
[----:B------:R-:W-:-:S05]  /*0bc0*/  IADD3 R2, P1, R8, UR8, RZ ;  /* 0x0000000808027c10 */ /* 0x000fca000ff3e0ff */
[----:B------:R-:W-:-:S05]  /*0bd0*/  IMAD.X R3, RZ, RZ, UR9, P1 ;  /* 0x00000009ff037e24 */ /* 0x000fca00088e06ff */
[----:B-1----:R1:W3:Y:S01]  /*0be0*/  ATOMG.E.EXCH.STRONG.GPU PT, RZ, [R2], R9 ;  /* 0x0000000902ff73a8 */ /* 0x0022e200041ee100 */
[----:B------:R-:W-:-:S04]  /*0bf0*/  DEPBAR {5,4,3,2,1,0} ;  /* 0x0000003f0000791a */ /* 0x000fc80000000000 */
[----:B------:R1:W-:Y:S01]  /*0c00*/  UTMACCTL.IV [UR8] ;  /* 0x00000000080079b9 */ /* 0x0003e20008000000 */
[----:B------:R-:W-:Y:S01]  /*0c10*/  NOP ;  /* 0x0000000000007918 */ /* 0x000fe20000000000 */
.L_x_30:
[----:B------:R-:W-:Y:S05]  /*0c20*/  @P0 BRA `(.L_x_31) ;  /* 0x00000000000c0947 */ /* 0x000fea0003800000 */
[----:B------:R0:W-:Y:S01]  /*0c30*/  UTMACMDFLUSH ;  /* 0x00000000000079b7 */ /* 0x0001e20000000000 */
[----:B------:R-:W-:Y:S05]  /*0c40*/  @P0 BRA `(.L_x_31) ;  /* 0x0000000000040947 */ /* 0x000fea0003800000 */
[----:B------:R-:W-:-:S04]  /*0c50*/  DEPBAR.LE SB0, 0x0 ;  /* 0x000080000000791a */ /* 0x000fc80000000000 */
.L_x_31:
[----:B------:R-:W-:Y:S05]  /*0c60*/  WARPSYNC.ALL ;  /* 0x0000000000007948 */ /* 0x000fea0003800000 */
[----:B---3--:R-:W-:Y:S06]  /*0c70*/  BAR.SYNC.DEFER_BLOCKING 0x0 ;  /* 0x0000000000007b1d */ /* 0x008fec0000010000 */
[----:B------:R-:W-:Y:S02]  /*0c80*/  BSSY B3, `(.L_x_32) ;  /* 0x000000b000037945 */ /* 0x000fe40003800000 */
[----:B------:R-:W-:Y:S06]  /*0c90*/  BAR.SYNC.DEFER_BLOCKING 0x0 ;  /* 0x0000000000007b1d */ /* 0x000fec0000010000 */
[----:B------:R3:W-:Y:S01]  /*0ca0*/  @!P0 STS [R4], RZ ;  /* 0x000000ff04008388 */ /* 0x0007e20000000800 */
[----:B------:R-:W-:Y:S01]  /*0cb0*/  NOP ;  /* 0x0000000000007918 */ /* 0x000fe20000000000 */
[----:B------:R-:W-:Y:S05]  /*0cc0*/  @P2 BRA `(.L_x_33) ;  /* 0x0000000000182947 */ /* 0x000fea0003800000 */
[----:B-1--45:R-:W1:Y:S01]  /*0cd0*/  LDS R2, [UR28+0x8] ;  /* 0x0000081cff027984 */ /* 0x032e620008000800 */
[----:B------:R-:W4:Y:S01]  /*0ce0*/  LDC.64 R8, c[0x0][0x220] ;  /* 0x00008800ff087b82 */ /* 0x000f220000000a00 */
[----:B------:R-:W-:Y:S02]  /*0cf0*/  IMAD.MOV.U32 R3, RZ, RZ, 0x70 ;  /* 0x00000070ff037424 */ /* 0x000fe400078e00ff */
[----:B----4-:R4:W-:Y:S03]  /*0d00*/  STS.64 [UR28], R8 ;  /* 0x00000008ff007988 */ /* 0x0109e60008000a1c */
[----:B-1----:R-:W-:-:S05]  /*0d10*/  LOP3.LUT R2, R2, 0x10, R3, 0xd8, !PT ;  /* 0x0000001002027812 */ /* 0x002fca00078ed803 */
[----:B------:R4:W-:Y:S02]  /*0d20*/  STS [UR28+0x8], R2 ;  /* 0x00000802ff007988 */ /* 0x0009e4000800081c */
.L_x_33:
[----:B-1----:R-:W-:Y:S05]  /*0d30*/  BSYNC B3 ;  /* 0x0000000000037941 */ /* 0x002fea0003800000 */
.L_x_32:
[----:B------:R-:W-:Y:S04]  /*0d40*/  BSSY B3, `(.L_x_34) ;  /* 0x0000033000037945 */ /* 0x000fe80003800000 */
[----:B------:R-:W-:Y:S04]  /*0d50*/  BSSY B4, `(.L_x_35) ;  /* 0x000002e000047945 */ /* 0x000fe80003800000 */
[----:B------:R-:W-:Y:S05]  /*0d60*/  @P2 BRA `(.L_x_36) ;  /* 0x0000000000242947 */ /* 0x000fea0003800000 */
[----:B----45:R-:W1:Y:S01]  /*0d70*/  LDS R2, [UR28+0x34] ;  /* 0x0000341cff027984 */ /* 0x030e620008000800 */
[----:B------:R-:W-:-:S05]  /*0d80*/  IMAD.MOV.U32 R3, RZ, RZ, 0x3f000000 ;  /* 0x3f000000ff037424 */ /* 0x000fca00078e00ff */
[----:B-1----:R-:W-:-:S05]  /*0d90*/  LOP3.LUT R2, R2, 0xff000000, R3, 0xb8, !PT ;  /* 0xff00000002027812 */ /* 0x002fca00078eb803 */
[----:B------:R1:W-:Y:S01]  /*0da0*/  STS [UR28+0x34], R2 ;  /* 0x00003402ff007988 */ /* 0x0003e2000800081c */
[----:B------:R-:W-:Y:S05]  /*0db0*/  @P2 BRA `(.L_x_37) ;  /* 0x0000000000182947 */ /* 0x000fea0003800000 */
[----:B-1----:R-:W1:Y:S01]  /*0dc0*/  LDS R2, [UR28+0x38] ;  /* 0x0000381cff027984 */ /* 0x002e620008000800 */
[----:B------:R-:W-:-:S05]  /*0dd0*/  IMAD.MOV.U32 R3, RZ, RZ, 0xff ;  /* 0x000000ffff037424 */ /* 0x000fca00078e00ff */
[----:B-1----:R-:W-:-:S05]  /*0de0*/  LOP3.LUT R2, R2, 0xff, R3, 0xb8, !PT ;  /* 0x000000ff02027812 */ /* 0x002fca00078eb803 */
[----:B------:R1:W-:Y:S02]  /*0df0*/  STS [UR28+0x38], R2 ;  /* 0x00003802ff007988 */ /* 0x0003e4000800081c */
.L_x_36:
[----:B------:R-:W-:Y:S05]  /*0e00*/  @P2 BRA `(.L_x_38) ;  /* 0x00000000000c2947 */ /* 0x000fea0003800000 */
[----:B------:R1:W-:Y:S02]  /*0e10*/  STS [UR28+0x20], R5 ;  /* 0x00002005ff007988 */ /* 0x0003e4000800081c */
.L_x_37:
[----:B------:R-:W-:Y:S05]  /*0e20*/  @P2 BRA `(.L_x_39) ;  /* 0x0000000000242947 */ /* 0x000fea0003800000 */
[----:B------:R1:W-:Y:S02]  /*0e30*/  STS [UR28+0x24], R6 ;  /* 0x00002406ff007988 */ /* 0x0003e4000800081c */
.L_x_38:
[----:B------:R-:W-:Y:S05]  /*0e40*/  @P2 BRA `(.L_x_40) ;  /* 0x00000000002c2947 */ /* 0x000fea0003800000 */
[----:B-1--45:R-:W1:Y:S01]  /*0e50*/  LDS R2, [UR28+0x1c] ;  /* 0x00001c1cff027984 */ /* 0x032e620008000800 */
[----:B------:R-:W4:Y:S02]  /*0e60*/  LDC.64 R8, c[0x0][0x248] ;  /* 0x00009200ff087b82 */ /* 0x000f240000000a00 */
[--C-:B----4-:R-:W-:Y:S02]  /*0e70*/  SHF.R.U32.HI R5, RZ, 0x4, R9.reuse ;  /* 0x00000004ff057819 */ /* 0x110fe40000011609 */
[----:B------:R-:W-:-:S05]  /*0e80*/  SHF.R.U64 R3, R8, 0x4, R9 ;  /* 0x0000000408037819 */ /* 0x000fca0000001209 */
[----:B------:R4:W-:Y:S01]  /*0e90*/  STS [UR28+0xc], R3 ;  /* 0x00000c03ff007988 */ /* 0x0009e2000800081c */
[----:B-1----:R-:W-:-:S05]  /*0ea0*/  LOP3.LUT R2, R2, 0xf, R5, 0xb8, !PT ;  /* 0x0000000f02027812 */ /* 0x002fca00078eb805 */
[----:B------:R4:W-:Y:S02]  /*0eb0*/  STS [UR28+0x1c], R2 ;  /* 0x00001c02ff007988 */ /* 0x0009e4000800081c */
.L_x_39:
[----:B------:R-:W-:Y:S05]  /*0ec0*/  @P2 BRA `(.L_x_41) ;  /* 0x00000000001c2947 */ /* 0x000fea0003800000 */
[----:B-1--45:R-:W1:Y:S02]  /*0ed0*/  LDS R2, [UR28+0x34] ;  /* 0x0000341cff027984 */ /* 0x032e640008000800 */
[----:B-1----:R-:W-:-:S05]  /*0ee0*/  LOP3.LUT R2, R2, 0x7, RZ, 0xb8, !PT ;  /* 0x0000000702027812 */ /* 0x002fca00078eb8ff */
[----:B------:R1:W-:Y:S02]  /*0ef0*/  STS [UR28+0x34], R2 ;  /* 0x00003402ff007988 */ /* 0x0003e4000800081c */
.L_x_40:
[----:B------:R-:W-:Y:S05]  /*0f00*/  @P2 BRA `(.L_x_42) ;  /* 0x00000000001c2947 */ /* 0x000fea0003800000 */
[----:B-1--45:R-:W1:Y:S02]  /*0f10*/  LDS R2, [UR28+0x34] ;  /* 0x0000341cff027984 */ /* 0x032e640008000800 */
[----:B-1----:R-:W-:-:S05]  /*0f20*/  LOP3.LUT R2, R2, 0x38, RZ, 0xb8, !PT ;  /* 0x0000003802027812 */ /* 0x002fca00078eb8ff */
[----:B------:R1:W-:Y:S02]  /*0f30*/  STS [UR28+0x34], R2 ;  /* 0x00003402ff007988 */ /* 0x0003e4000800081c */
.L_x_41:
[----:B------:R-:W-:Y:S05]  /*0f40*/  @P2 BRA `(.L_x_43) ;  /* 0x00000000001c2947 */ /* 0x000fea0003800000 */
[----:B-1--45:R-:W1:Y:S02]  /*0f50*/  LDS R2, [UR28+0x8] ;  /* 0x0000081cff027984 */ /* 0x032e640008000800 */
[----:B-1----:R-:W-:-:S05]  /*0f60*/  LOP3.LUT R2, R2, 0x780, RZ, 0xb8, !PT ;  /* 0x0000078002027812 */ /* 0x002fca00078eb8ff */
[----:B------:R1:W-:Y:S02]  /*0f70*/  STS [UR28+0x8], R2 ;  /* 0x00000802ff007988 */ /* 0x0003e4000800081c */
.L_x_42:
[----:B------:R-:W-:Y:S05]  /*0f80*/  @P2 BRA `(.L_x_44) ;  /* 0x0000000000282947 */ /* 0x000fea0003800000 */
[----:B-1--45:R-:W1:Y:S02]  /*0f90*/  LDS R2, [UR28+0x8] ;  /* 0x0000081cff027984 */ /* 0x032e640008000800 */
[----:B-1----:R-:W-:-:S05]  /*0fa0*/  LOP3.LUT R2, R2, 0x1800, RZ, 0xb8, !PT ;  /* 0x0000180002027812 */ /* 0x002fca00078eb8ff */
[----:B------:R1:W-:Y:S02]  /*0fb0*/  STS [UR28+0x8], R2 ;  /* 0x00000802ff007988 */ /* 0x0003e4000800081c */
.L_x_43:
[----:B------:R-:W-:Y:S05]  /*0fc0*/  @P2 BREAK B4 ;  /* 0x0000000000042942 */ /* 0x000fea0003800000 */
[----:B------:R-:W-:Y:S05]  /*0fd0*/  @P2 BRA `(.L_x_45) ;  /* 0x0000000000242947 */ /* 0x000fea0003800000 */
[----:B-1--45:R-:W1:Y:S01]  /*0fe0*/  LDS R2, [UR28+0x8] ;  /* 0x0000081cff027984 */ /* 0x032e620008000800 */
[----:B------:R-:W-:-:S05]  /*0ff0*/  IMAD.MOV.U32 R3, RZ, RZ, 0x6000 ;  /* 0x00006000ff037424 */ /* 0x000fca00078e00ff */
[----:B-1----:R-:W-:-:S04]  /*1000*/  LOP3.LUT R2, R2, 0x4000, R3, 0xd8, !PT ;  /* 0x0000400002027812 */ /* 0x002fc800078ed803 */
[----:B------:R-:W-:-:S05]  /*1010*/  LOP3.LUT R2, R2, 0x400000, RZ, 0xb8, !PT ;  /* 0x0040000002027812 */ /* 0x000fca00078eb8ff */
[----:B------:R1:W-:Y:S02]  /*1020*/  STS [UR28+0x8], R2 ;  /* 0x00000802ff007988 */ /* 0x0003e4000800081c */
.L_x_44:
[----:B------:R-:W-:Y:S05]  /*1030*/  BSYNC B4 ;  /* 0x0000000000047941 */ /* 0x000fea0003800000 */
.L_x_35:
[----:B-1--45:R-:W1:Y:S02]  /*1040*/  @!P2 LDS R2, [UR28+0x8] ;  /* 0x0000081cff02a984 */ /* 0x032e640008000800 */
[----:B-1----:R-:W-:-:S05]  /*1050*/  @!P2 LOP3.LUT R2, R2, 0x8000, RZ, 0xb8, !PT ;  /* 0x000080000202a812 */ /* 0x002fca00078eb8ff */
[----:B------:R1:W-:Y:S02]  /*1060*/  @!P2 STS [UR28+0x8], R2 ;  /* 0x00000802ff00a988 */ /* 0x0003e4000800081c */
.L_x_45:
[----:B------:R-:W-:Y:S05]  /*1070*/  BSYNC B3 ;  /* 0x0000000000037941 */ /* 0x000fea0003800000 */
.L_x_34:
[----:B------:R-:W-:Y:S05]  /*1080*/  WARPSYNC.ALL ;  /* 0x0000000000007948 */ /* 0x000fea0003800000 */
[----:B------:R-:W-:Y:S01]  /*1090*/  UIADD3 UR11, UR10, 0x100, URZ ;  /* 0x000001000a0b7890 */ /* 0x000fe2000fffe03f */
[----:B------:R-:W-:Y:S02]  /*10a0*/  ISETP.GE.AND P1, PT, R12, 0x1, PT ;  /* 0x000000010c00780c */ /* 0x000fe40003f26270 */
[----:B------:R-:W-:Y:S02]  /*10b0*/  CS2R R120, SRZ ;  /* 0x0000000000787805 */ /* 0x000fe4000001ff00 */
[----:B------:R-:W-:Y:S01]  /*10c0*/  CS2R R122, SRZ ;  /* 0x00000000007a7805 */ /* 0x000fe2000001ff00 */
[----:B------:R-:W-:Y:S01]  /*10d0*/  UIADD3 UR10, UP0, UR11, UR12, URZ ;  /* 0x0000000c0b0a7290 */ /* 0x000fe2000ff1e03f */
[----:B------:R-:W-:-:S02]  /*10e0*/  CS2R R124, SRZ ;  /* 0x00000000007c7805 */ /* 0x000fc4000001ff00 */
[----:B------:R-:W-:Y:S02]  /*10f0*/  CS2R R126, SRZ ;  /* 0x00000000007e7805 */ /* 0x000fe4000001ff00 */
[----:B------:R-:W-:Y:S01]  /*1100*/  CS2R R128, SRZ ;  /* 0x0000000000807805 */ /* 0x000fe2000001ff00 */
[----:B------:R-:W-:Y:S01]  /*1110*/  ULEA.HI.X.SX32 UR11, UR11, UR13, 0x1, UP0 ;  /* 0x0000000d0b0b7291 */ /* 0x000fe200080f0e3f */
[----:B------:R-:W-:Y:S02]  /*1120*/  CS2R R130, SRZ ;  /* 0x0000000000827805 */ /* 0x000fe4000001ff00 */
[----:B------:R-:W-:Y:S02]  /*1130*/  CS2R R132, SRZ ;  /* 0x0000000000847805 */ /* 0x000fe4000001ff00 */
[----:B------:R-:W-:Y:S02]  /*1140*/  CS2R R134, SRZ ;  /* 0x0000000000867805 */ /* 0x000fe4000001ff00 */
[----:B------:R-:W-:-:S02]  /*1150*/  CS2R R136, SRZ ;  /* 0x0000000000887805 */ /* 0x000fc4000001ff00 */
[----:B------:R-:W-:Y:S02]  /*1160*/  CS2R R138, SRZ ;  /* 0x00000000008a7805 */ /* 0x000fe4000001ff00 */
[----:B------:R-:W-:Y:S02]  /*1170*/  CS2R R140, SRZ ;  /* 0x00000000008c7805 */ /* 0x000fe4000001ff00 */
        /* <DEDUP_REMOVED lines=39> */
[----:B------:R-:W-:Y:S01]  /*13f0*/  CS2R R28, SRZ ;  /* 0x00000000001c7805 */ /* 0x000fe2000001ff00 */
[----:B------:R-:W-:Y:S01]  /*1400*/  IMAD.MOV.U32 R30, RZ, RZ, RZ ;  /* 0x000000ffff1e7224 */ /* 0x000fe200078e00ff */
[----:B------:R-:W-:Y:S06]  /*1410*/  @P0 BRA `(.L_x_46) ;  /* 0x0000000000280947 */ /* 0x000fec0003800000 */
[----:B-1--45:R-:W2:Y:S01]  /*1420*/  S2R R2, SR_LANEID ;  /* 0x0000000000027919 */ /* 0x032ea20000000000 */
[----:B------:R-:W-:Y:S05]  /*1430*/  WARPSYNC.ALL ;  /* 0x0000000000007948 */ /* 0x000fea0003800000 */
[----:B--23--:R-:W-:-:S05]  /*1440*/  IMAD.SHL.U32 R4, R2, 0x4, RZ ;  /* 0x0000000402047824 */ /* 0x00cfca00078e00ff */
[----:B------:R-:W1:Y:S01]  /*1450*/  LDS R5, [R4+UR28] ;  /* 0x0000001c04057984 */ /* 0x000e620008000800 */
[----:B------:R-:W-:-:S05]  /*1460*/  IADD3 R2, P3, R4, UR10, RZ ;  /* 0x0000000a04027c10 */ /* 0x000fca000ff7e0ff */
[----:B------:R-:W-:-:S05]  /*1470*/  IMAD.X R3, RZ, RZ, UR11, P3 ;  /* 0x0000000bff037e24 */ /* 0x000fca00098e06ff */
[----:B-1----:R1:W2:Y:S01]  /*1480*/  ATOMG.E.EXCH.STRONG.GPU PT, RZ, [R2], R5 ;  /* 0x0000000502ff73a8 */ /* 0x0022a200041ee100 */
[----:B------:R-:W-:-:S04]  /*1490*/  DEPBAR {5,4,3,2,1,0} ;  /* 0x0000003f0000791a */ /* 0x000fc80000000000 */
[----:B------:R1:W-:Y:S01]  /*14a0*/  UTMACCTL.IV [UR10] ;  /* 0x000000000a0079b9 */ /* 0x0003e20008000000 */
[----:B------:R-:W-:Y:S01]  /*14b0*/  NOP ;  /* 0x0000000000007918 */ /* 0x000fe20000000000 */
.L_x_46:
[----:B------:R-:W-:Y:S05]  /*14c0*/  @P0 BRA `(.L_x_47) ;  /* 0x00000000000c0947 */ /* 0x000fea0003800000 */
[----:B------:R0:W-:Y:S01]  /*14d0*/  UTMACMDFLUSH ;  /* 0x00000000000079b7 */ /* 0x0001e20000000000 */
[----:B------:R-:W-:Y:S05]  /*14e0*/  @P0 BRA `(.L_x_47) ;  /* 0x0000000000040947 */ /* 0x000fea0003800000 */
[----:B------:R-:W-:-:S04]  /*14f0*/  DEPBAR.LE SB0, 0x0 ;  /* 0x000080000000791a */ /* 0x000fc80000000000 */
.L_x_47:
[----:B------:R-:W-:Y:S05]  /*1500*/  WARPSYNC.ALL ;  /* 0x0000000000007948 */ /* 0x000fea0003800000 */
[----:B--2---:R-:W-:Y:S01]  /*1510*/  BAR.SYNC.DEFER_BLOCKING 0x0 ;  /* 0x0000000000007b1d */ /* 0x004fe20000010000 */
[----:B------:R-:W-:Y:S01]  /*1520*/  USHF.L.U32 UR19, UR5, 0x8, URZ ;  /* 0x0000000805137899 */ /* 0x000fe2000800063f */
[----:B------:R-:W-:Y:S01]  /*1530*/  IMAD.MOV.U32 R31, RZ, RZ, RZ ;  /* 0x000000ffff1f7224 */ /* 0x000fe200078e00ff */
[----:B------:R-:W-:Y:S02]  /*1540*/  CS2R R32, SRZ ;  /* 0x0000000000207805 */ /* 0x000fe4000001ff00 */
[----:B------:R-:W-:-:S02]  /*1550*/  CS2R R34, SRZ ;  /* 0x0000000000227805 */ /* 0x000fc4000001ff00 */
[----:B------:R-:W-:Y:S01]  /*1560*/  CS2R R36, SRZ ;  /* 0x0000000000247805 */ /* 0x000fe2000001ff00 */
[----:B------:R-:W-:Y:S01]  /*1570*/  VOTEU.ALL UP0, P2 ;  /* 0x00000000003f7886 */ /* 0x000fe20001000000 */
[----:B------:R-:W-:Y:S01]  /*1580*/  UMOV UR12, 0x1 ;  /* 0x00000001000c7882 */ /* 0x000fe20000000000 */
[----:B------:R-:W-:Y:S01]  /*1590*/  VOTEU.ALL UP1, P2 ;  /* 0x00000000003f7886 */ /* 0x000fe20001020000 */
[----:B------:R-:W-:Y:S02]  /*15a0*/  CS2R R38, SRZ ;  /* 0x0000000000267805 */ /* 0x000fe4000001ff00 */
[----:B------:R-:W-:Y:S01]  /*15b0*/  CS2R R40, SRZ ;  /* 0x0000000000287805 */ /* 0x000fe2000001ff00 */
[----:B------:R-:W-:-:S04]  /*15c0*/  @!UP0 UIADD3 UR14, -UR12, 0x100000, URZ ;  /* 0x001000000c0e8890 */ /* 0x000fc8000fffe13f */
[----:B------:R-:W-:Y:S02]  /*15d0*/  @!UP0 USHF.L.U32 UR15, UR14, 0xb, URZ ;  /* 0x0000000b0e0f8899 */ /* 0x000fe4000800063f */
[----:B------:R-:W-:Y:S01]  /*15e0*/  @!UP0 USHF.L.U32 UR14, UR14, 0x1, URZ ;  /* 0x000000010e0e8899 */ /* 0x000fe2000800063f */
[----:B------:R-:W-:Y:S01]  /*15f0*/  CS2R R42, SRZ ;  /* 0x00000000002a7805 */ /* 0x000fe2000001ff00 */
[----:B------:R-:W-:-:S04]  /*1600*/  @!UP0 UIADD3 UR12, -UR12, 0x100000, URZ ;  /* 0x001000000c0c8890 */ /* 0x000fc8000fffe13f */
[----:B------:R-:W-:Y:S02]  /*1610*/  @!UP0 USHF.L.U32 UR13, UR12, 0xb, URZ ;  /* 0x0000000b0c0d8899 */ /* 0x000fe4000800063f */
[----:B------:R-:W-:Y:S01]  /*1620*/  @!UP0 USHF.L.U32 UR12, UR12, 0x1, URZ ;  /* 0x000000010c0c8899 */ /* 0x000fe2000800063f */
[----:B------:R-:W-:Y:S01]  /*1630*/  CS2R R44, SRZ ;  /* 0x00000000002c7805 */ /* 0x000fe2000001ff00 */
[----:B------:R-:W-:Y:S01]  /*1640*/  VOTEU.ALL UP0, P2 ;  /* 0x00000000003f7886 */ /* 0x000fe20001000000 */
[----:B------:R-:W-:Y:S02]  /*1650*/  CS2R R46, SRZ ;  /* 0x00000000002e7805 */ /* 0x000fe4000001ff00 */
[----:B------:R-:W-:Y:S02]  /*1660*/  CS2R R48, SRZ ;  /* 0x0000000000307805 */ /* 0x000fe4000001ff00 */
[----:B------:R-:W-:Y:S02]  /*1670*/  CS2R R50, SRZ ;  /* 0x0000000000327805 */ /* 0x000fe4000001ff00 */
[----:B------:R-:W-:-:S02]  /*1680*/  CS2R R52, SRZ ;  /* 0x0000000000347805 */ /* 0x000fc4000001ff00 */
[----:B------:R-:W-:Y:S01]  /*1690*/  CS2R R54, SRZ ;  /* 0x0000000000367805 */ /* 0x000fe2000001ff00 */
[----:B------:R-:W2:Y:S02]  /*16a0*/  FENCE.VIEW.ASYNC.S ;  /* 0x00000000000073c6 */ /* 0x000ea40000000000 */
[----:B--2---:R2:W4:Y:S02]  /*16b0*/  @!UP0 SYNCS.EXCH.64 URZ, [UR28+0x14000], UR14 ;  /* 0x0140000e1c3f85b2 */ /* 0x0045240008000100 */
[----:B----4-:R-:W-:Y:S01]  /*16c0*/  BAR.SYNC.DEFER_BLOCKING 0x0 ;  /* 0x0000000000007b1d */ /* 0x010fe20000010000 */
[----:B--2---:R-:W-:-:S05]  /*16d0*/  USHF.L.U32 UR15, UR4, 0x6, URZ ;  /* 0x00000006040f7899 */ /* 0x004fca000800063f */
[----:B------:R2:W4:Y:S01]  /*16e0*/  @!UP1 SYNCS.EXCH.64 URZ, [UR28+0x14008], UR12 ;  /* 0x0140080c1c3f95b2 */ /* 0x0005220008000100 */
[----:B------:R-:W-:Y:S06]  /*16f0*/  @!P1 BRA `(.L_x_48) ;  /* 0x0000000800809947 */ /* 0x000fec0003800000 */
        /* <DEDUP_REMOVED lines=63> */
[----:B------:R-:W-:Y:S01]  /*1af0*/  CS2R R54, SRZ ;  /* 0x0000000000367805 */ /* 0x000fe2000001ff00 */
[----:B------:R-:W-:Y:S01]  /*1b00*/  UMOV UR29, URZ ;  /* 0x0000003f001d7c82 */ /* 0x000fe20008000000 */
[----:B------:R-:W-:-:S05]  /*1b10*/  UMOV UR18, URZ ;  /* 0x0000003f00127c82 */ /* 0x000fca0008000000 */
.L_x_50:
[----:B----4-:R-:W-:Y:S01]  /*1b20*/  BAR.SYNC.DEFER_BLOCKING 0x0 ;  /* 0x0000000000007b1d */ /* 0x010fe20000010000 */
[----:B------:R-:W-:Y:S01]  /*1b30*/  ULEA UR30, UR29, UR28, 0x3 ;  /* 0x0000001c1d1e7291 */ /* 0x000fe2000f8e183f */
[----:B-1----:R-:W-:Y:S01]  /*1b40*/  @!P2 IMAD.MOV.U32 R3, RZ, RZ, 0xa000 ;  /* 0x0000a000ff03a424 */ /* 0x002fe200078e00ff */
[----:B------:R-:W-:Y:S01]  /*1b50*/  ELECT P0, URZ, PT ;  /* 0x00000000003f782f */ /* 0x000fe20003800000 */
[----:B-----5:R-:W-:Y:S01]  /*1b60*/  IMAD.U32 R2, RZ, RZ, UR31 ;  /* 0x0000001fff027e24 */ /* 0x020fe2000f8e00ff */
[----:B------:R-:W-:Y:S02]  /*1b70*/  ULEA UR16, UR29, UR28, 0xf ;  /* 0x0000001c1d107291 */ /* 0x000fe4000f8e783f */
[C---:B------:R-:W-:Y:S02]  /*1b80*/  ISETP.LT.U32.AND P0, PT, R7.reuse, 0x20, P0 ;  /* 0x000000200700780c */ /* 0x040fe40000701070 */
[----:B------:R-:W-:Y:S02]  /*1b90*/  ELECT P1, URZ, PT ;  /* 0x00000000003f782f */ /* 0x000fe40003820000 */
[----:B------:R-:W-:Y:S01]  /*1ba0*/  SHF.L.U32 R2, R2, 0x1f, RZ ;  /* 0x0000001f02027819 */ /* 0x000fe200000006ff */
[----:B--2---:R-:W-:Y:S01]  /*1bb0*/  ULEA UR12, UR29, UR28, 0xd ;  /* 0x0000001c1d0c7291 */ /* 0x004fe2000f8e683f */
[----:B------:R-:W-:Y:S01]  /*1bc0*/  ISETP.LT.U32.AND P1, PT, R7, 0x20, P1 ;  /* 0x000000200700780c */ /* 0x000fe20000f21070 */
[----:B------:R-:W-:-:S02]  /*1bd0*/  UMOV UR14, UR18 ;  /* 0x00000012000e7c82 */ /* 0x000fc40008000000 */
[----:B------:R-:W-:Y:S02]  /*1be0*/  UIADD3 UR12, UR12, 0x10000, URZ ;  /* 0x000100000c0c7890 */ /* 0x000fe4000fffe03f */
[----:B------:R-:W-:Y:S02]  /*1bf0*/  USHF.R.U32.HI UR24, URZ, 0x4, UR16 ;  /* 0x000000043f187899 */ /* 0x000fe40008011610 */
[----:B------:R-:W-:Y:S01]  /*1c00*/  USHF.R.U32.HI UR26, URZ, 0x4, UR12 ;  /* 0x000000043f1a7899 */ /* 0x000fe2000801160c */
[----:B------:R-:W-:Y:S01]  /*1c10*/  VOTEU.ANY UP0, P0 ;  /* 0x00000000003f7886 */ /* 0x000fe20000000100 */
[----:B------:R-:W-:Y:S01]  /*1c20*/  VOTEU.ANY UP2, P0 ;  /* 0x00000000003f7886 */ /* 0x000fe20000040100 */
[----:B------:R-:W-:Y:S01]  /*1c30*/  USGXT.U32 UR24, UR24, 0xe ;  /* 0x0000000e1818789a */ /* 0x000fe20008000000 */
[----:B------:R1:W-:Y:S01]  /*1c40*/  @!P2 SYNCS.ARRIVE.TRANS64 RZ, [UR30+0x14000], R3 ;  /* 0x01400003ffffa9a7 */ /* 0x0003e2000800001e */
[----:B------:R2:W-:Y:S06]  /*1c50*/  MEMBAR.ALL.CTA ;  /* 0x0000000000007992 */ /* 0x0005ec0000008000 */
[----:B--2---:R-:W2:Y:S01]  /*1c60*/  FENCE.VIEW.ASYNC.S ;  /* 0x00000000000073c6 */ /* 0x004ea20000000000 */
[----:B------:R-:W-:Y:S01]  /*1c70*/  @UP0 UIADD3 UR17, UR30, 0x14000, URZ ;  /* 0x000140001e110890 */ /* 0x000fe2000fffe03f */
[----:B------:R-:W-:Y:S01]  /*1c80*/  @UP0 UMOV UR20, UR6 ;  /* 0x0000000600140c82 */ /* 0x000fe20008000000 */
[----:B------:R-:W-:Y:S01]  /*1c90*/  @UP0 UMOV UR21, UR7 ;  /* 0x0000000700150c82 */ /* 0x000fe20008000000 */
[----:B--2---:R-:W-:Y:S01]  /*1ca0*/  VOTEU.ANY UP1, P1 ;  /* 0x00000000003f7886 */ /* 0x004fe20000820100 */
[----:B------:R-:W-:Y:S01]  /*1cb0*/  VOTEU.ANY UP3, P1 ;  /* 0x00000000003f7886 */ /* 0x000fe20000860100 */
[----:B------:R-:W-:Y:S01]  /*1cc0*/  USGXT.U32 UR26, UR26, 0xe ;  /* 0x0000000e1a1a789a */ /* 0x000fe20008000000 */
[----:B------:R-:W-:-:S02]  /*1cd0*/  UMOV UR25, 0x40000040 ;  /* 0x4000004000197882 */ /* 0x000fc40000000000 */
[----:B------:R-:W-:Y:S01]  /*1ce0*/  @UP1 UIADD3 UR13, UR30, 0x14000, URZ ;  /* 0x000140001e0d1890 */ /* 0x000fe2000fffe03f */
[----:B------:R-:W-:Y:S01]  /*1cf0*/  @UP1 UMOV UR22, UR8 ;  /* 0x0000000800161c82 */ /* 0x000fe20008000000 */
[----:B------:R-:W-:Y:S01]  /*1d00*/  @UP1 UMOV UR23, UR9 ;  /* 0x0000000900171c82 */ /* 0x000fe20008000000 */
[----:B------:R-:W-:Y:S01]  /*1d10*/  UMOV UR27, 0x40000040 ;  /* 0x40000040001b7882 */ /* 0x000fe20000000000 */
[----:B------:R-:W-:Y:S06]  /*1d20*/  BAR.SYNC.DEFER_BLOCKING 0x0 ;  /* 0x0000000000007b1d */ /* 0x000fec0000010000 */
[----:B------:R1:W-:Y:S02]  /*1d30*/  @UP2 UTMALDG.2D [UR16], [UR20] ;  /* 0x00000010140025b4 */ /* 0x0003e40008008000 */
[----:B------:R-:W-:Y:S06]  /*1d40*/  BAR.SYNC.DEFER_BLOCKING 0x0 ;  /* 0x0000000000007b1d */ /* 0x000fec0000010000 */
[----:B------:R1:W-:Y:S02]  /*1d50*/  @UP3 UTMALDG.2D [UR12], [UR22] ;  /* 0x0000000c160035b4 */ /* 0x0003e40008008000 */
[----:B------:R-:W-:Y:S06]  /*1d60*/  BAR.SYNC.DEFER_BLOCKING 0x0 ;  /* 0x0000000000007b1d */ /* 0x000fec0000010000 */
[----:B------:R-:W2:Y:S02]  /*1d70*/  SYNCS.PHASECHK.TRANS64.TRYWAIT P0, [UR30+0x14000], R2 ;  /* 0x01400002ff0075a7 */ /* 0x000ea4000800015e */
[----:B-12---:R-:W-:Y:S05]  /*1d80*/  @!P0 BRA `(.L_x_49) ;  /* 0x0000000c00548947 */ /* 0x006fea0003800000 */
.L_x_51:
[----:B------:R-:W-:Y:S02]  /*1d90*/  WARPGROUP.DEPBAR.LE gsb0, 0x0 ;  /* 0x00008000000079c5 */ /* 0x000fe40000010000 */
[----:B------:R-:W-:Y:S01]  /*1da0*/  WARPGROUP.ARRIVE ;  /* 0x00000000000079c5 */ /* 0x000fe20000000000 */
[----:B------:R-:W-:Y:S01]  /*1db0*/  UIADD3 UR32, UP0, UR24, 0x2, URZ ;  /* 0x0000000218207890 */ /* 0x000fe2000ff1e03f */
[----:B------:R-:W1:Y:S01]  /*1dc0*/  LDC R2, c[0x0][0x230] ;  /* 0x00008c00ff027b82 */ /* 0x000e620000000800 */
[----:B------:R-:W-:Y:S01]  /*1dd0*/  UIADD3 UR34, UP1, UR26, 0x2, URZ ;  /* 0x000000021a227890 */ /* 0x000fe2000ff3e03f */
[----:B------:R-:W-:Y:S02]  /*1de0*/  UMOV UR12, URZ ;  /* 0x0000003f000c7c82 */ /* 0x000fe40008000000 */
[----:B------:R-:W-:Y:S01]  /*1df0*/  QGMMA.64x64x32.F32.E4M3.E4M3 R120, gdesc[UR24], R120 ;  /* 0x00e00000187879f3 */ /* 0x000fe20008700878 */
[----:B------:R-:W-:Y:S01]  /*1e00*/  UMOV UR13, URZ ;  /* 0x0000003f000d7c82 */ /* 0x000fe20008000000 */
[----:B------:R-:W-:-:S02]  /*1e10*/  UIADD3.X UR33, UR12, 0x40000040, URZ, UP0, !UPT ;  /* 0x400000400c217890 */ /* 0x000fc400087fe43f */
[----:B------:R-:W-:Y:S02]  /*1e20*/  UIADD3.X UR35, UR13, 0x40000040, URZ, UP1, !UPT ;  /* 0x400000400d237890 */ /* 0x000fe40008ffe43f */
[----:B------:R-:W-:Y:S02]  /*1e30*/  UIADD3.64 UR20, UR32, 0x2, URZ ;  /* 0x0000000220147897 */ /* 0x000fe4000fffe03f */
[----:B------:R-:W-:Y:S02]  /*1e40*/  UIADD3.64 UR22, UR34, 0x2, URZ ;  /* 0x0000000222167897 */ /* 0x000fe4000fffe03f */
[----:B------:R-:W-:Y:S02]  /*1e50*/  UIADD3.64 UR36, UR32, 0x4, URZ ;  /* 0x0000000420247897 */ /* 0x000fe4000fffe03f */
[----:B------:R-:W-:Y:S02]  /*1e60*/  UIADD3.64 UR38, UR34, 0x4, URZ ;  /* 0x0000000422267897 */ /* 0x000fe4000fffe03f */
[----:B------:R-:W-:-:S02]  /*1e70*/  UIADD3.64 UR24, UR32, 0x1fe, URZ ;  /* 0x000001fe20187897 */ /* 0x000fc4000fffe03f */
[----:B------:R-:W-:Y:S01]  /*1e80*/  UIADD3.64 UR40, UR32, 0x200, URZ ;  /* 0x0000020020287897 */ /* 0x000fe2000fffe03f */
[----:B------:R-:W-:Y:S01]  /*1e90*/  UMOV UR42, UR34 ;  /* 0x00000022002a7c82 */ /* 0x000fe20008000000 */
[----:B------:R-:W-:Y:S01]  /*1ea0*/  UMOV UR43, UR35 ;  /* 0x00000023002b7c82 */ /* 0x000fe20008000000 */
[----:B------:R-:W-:Y:S02]  /*1eb0*/  UIADD3 UR18, UR18, 0x80, URZ ;  /* 0x0000008012127890 */ /* 0x000fe4000fffe03f */
[----:B------:R-:W-:-:S04]  /*1ec0*/  UIADD3 UR29, UR29, 0x1, URZ ;  /* 0x000000011d1d7890 */ /* 0x000fc8000fffe03f */
[----:B-1----:R-:W-:Y:S01]  /*1ed0*/  ISETP.LE.AND P0, PT, R2, UR18, PT ;  /* 0x0000001202007c0c */ /* 0x002fe2000bf03270 */
[----:B------:R-:W-:-:S04]  /*1ee0*/  UISETP.NE.U32.AND UP0, UPT, UR29, 0x2, UPT ;  /* 0x000000021d00788c */ /* 0x000fc8000bf05070 */
[----:B------:R-:W-:Y:S02]  /*1ef0*/  USEL UR12, URZ, 0x1, UP0 ;  /* 0x000000013f0c7887 */ /* 0x000fe40008000000 */
[----:B------:R-:W-:Y:S02]  /*1f00*/  USEL UR29, UR29, URZ, UP0 ;  /* 0x0000003f1d1d7287 */ /* 0x000fe40008000000 */
[----:B------:R-:W-:Y:S01]  /*1f10*/  ULOP3.LUT UR31, UR31, UR12, URZ, 0x3c, !UPT ;  /* 0x0000000c1f1f7292 */ /* 0x000fe2000f8e3c3f */
[----:B------:R-:W-:Y:S04]  /*1f20*/  QGMMA.64x64x32.F32.E4M3.E4M3 R120, gdesc[UR32], R120 ;  /* 0x00e00000207879f3 */ /* 0x000fe80008700878 */
[----:B------:R-:W-:Y:S01]  /*1f30*/  QGMMA.64x64x32.F32.E4M3.E4M3 R120, gdesc[UR20], R120 ;  /* 0x00e00000147879f3 */ /* 0x000fe20008700878 */
[----:B------:R-:W-:-:S03]  /*1f40*/  UIADD3.64 UR20, UR32, 0x202, URZ ;  /* 0x0000020220147897 */ /* 0x000fc6000fffe03f */
[----:B------:R-:W-:Y:S01]  /*1f50*/  QGMMA.64x64x32.F32.E4M3.E4M3 R120, gdesc[UR36], R120 ;  /* 0x00e00000247879f3 */ /* 0x000fe20008700878 */
[----:B------:R-:W-:-:S03]  /*1f60*/  UIADD3.64 UR36, UR32, 0x204, URZ ;  /* 0x0000020420247897 */ /* 0x000fc6000fffe03f */
[----:B------:R-:W-:Y:S01]  /*1f70*/  QGMMA.64x64x32.F32.E4M3.E4M3 R88, gdesc[UR24], R88 ;  /* 0x00e00000185879f3 */ /* 0x000fe20008700858 */
[----:B------:R-:W-:-:S03]  /*1f80*/  UIADD3.64 UR24, UR32, 0x3fe, URZ ;  /* 0x000003fe20187897 */ /* 0x000fc6000fffe03f */
[----:B------:R-:W-:Y:S01]  /*1f90*/  QGMMA.64x64x32.F32.E4M3.E4M3 R88, gdesc[UR40], R88 ;  /* 0x00e00000285879f3 */ /* 0x000fe20008700858 */
[----:B------:R-:W-:Y:S01]  /*1fa0*/  UIADD3.64 UR40, UR32, 0x400, URZ ;  /* 0x0000040020287897 */ /* 0x000fe2000fffe03f */
[----:B------:R-:W-:Y:S01]  /*1fb0*/  UMOV UR42, UR34 ;  /* 0x00000022002a7c82 */ /* 0x000fe20008000000 */
[----:B------:R-:W-:Y:S01]  /*1fc0*/  UMOV UR43, UR35 ;  /* 0x00000023002b7c82 */ /* 0x000fe20008000000 */
[----:B------:R-:W-:Y:S01]  /*1fd0*/  QGMMA.64x64x32.F32.E4M3.E4M3 R88, gdesc[UR20], R88 ;  /* 0x00e00000145879f3 */ /* 0x000fe20008700858 */
[----:B------:R-:W-:-:S03]  /*1fe0*/  UIADD3.64 UR20, UR32, 0x402, URZ ;  /* 0x0000040220147897 */ /* 0x000fc6000fffe03f */
[----:B------:R-:W-:Y:S01]  /*1ff0*/  QGMMA.64x64x32.F32.E4M3.E4M3 R88, gdesc[UR36], R88 ;  /* 0x00e00000245879f3 */ /* 0x000fe20008700858 */
[----:B------:R-:W-:-:S03]  /*2000*/  UIADD3.64 UR36, UR32, 0x404, URZ ;  /* 0x0000040420247897 */ /* 0x000fc6000fffe03f */
[----:B------:R-:W-:Y:S01]  /*2010*/  QGMMA.64x64x32.F32.E4M3.E4M3 R56, gdesc[UR24], R56 ;  /* 0x00e00000183879f3 */ /* 0x000fe20008700838 */
[----:B------:R-:W-:-:S03]  /*2020*/  UIADD3.64 UR24, UR32, 0x5fe, URZ ;  /* 0x000005fe20187897 */ /* 0x000fc6000fffe03f */
[----:B------:R-:W-:Y:S04]  /*2030*/  QGMMA.64x64x32.F32.E4M3.E4M3 R56, gdesc[UR40], R56 ;  /* 0x00e00000283879f3 */ /* 0x000fe80008700838 */
[----:B------:R-:W-:Y:S01]  /*2040*/  QGMMA.64x64x32.F32.E4M3.E4M3 R56, gdesc[UR20], R56 ;  /* 0x00e00000143879f3 */ /* 0x000fe20008700838 */
[----:B------:R-:W-:-:S03]  /*2050*/  UIADD3.64 UR20, UR32, 0x602, URZ ;  /* 0x0000060220147897 */ /* 0x000fc6000fffe03f */
[----:B------:R-:W-:Y:S01]  /*2060*/  QGMMA.64x64x32.F32.E4M3.E4M3 R56, gdesc[UR36], R56 ;  /* 0x00e00000243879f3 */ /* 0x000fe20008700838 */
[----:B------:R-:W-:-:S03]  /*2070*/  UIADD3.64 UR36, UR32, 0x604, URZ ;  /* 0x0000060420247897 */ /* 0x000fc6000fffe03f */
[----:B------:R-:W-:Y:S01]  /*2080*/  QGMMA.64x64x32.F32.E4M3.E4M3 R24, gdesc[UR24], R24 ;  /* 0x00e00000181879f3 */ /* 0x000fe20008700818 */
[----:B------:R-:W-:Y:S01]  /*2090*/  UIADD3.64 UR24, UR32, 0x600, URZ ;  /* 0x0000060020187897 */ /* 0x000fe2000fffe03f */
[----:B------:R-:W-:Y:S01]  /*20a0*/  UMOV UR26, UR34 ;  /* 0x00000022001a7c82 */ /* 0x000fe20008000000 */
[----:B------:R-:W-:-:S07]  /*20b0*/  UMOV UR27, UR35 ;  /* 0x00000023001b7c82 */ /* 0x000fce0008000000 */
[----:B------:R-:W-:Y:S04]  /*20c0*/  QGMMA.64x64x32.F32.E4M3.E4M3 R24, gdesc[UR24], R24 ;  /* 0x00e00000181879f3 */ /* 0x000fe80008700818 */
[----:B------:R-:W-:Y:S04]  /*20d0*/  QGMMA.64x64x32.F32.E4M3.E4M3 R24, gdesc[UR20], R24 ;  /* 0x00e00000141879f3 */ /* 0x000fe80008700818 */
[----:B------:R-:W-:Y:S01]  /*20e0*/  QGMMA.64x64x32.F32.E4M3.E4M3 R24, gdesc[UR36], R24, gsb0 ;  /* 0x00e00000241879f3 */ /* 0x000fe20008000818 */
[----:B------:R-:W-:Y:S05]  /*20f0*/  @!P0 BRA `(.L_x_50) ;  /* 0xfffffff800888947 */ /* 0x000fea000383ffff */
.L_x_48:
[----:B------:R-:W-:Y:S02]  /*2100*/  WARPGROUP.DEPBAR.LE gsb0, 0x0 ;  /* 0x00008000000079c5 */ /* 0x000fe40000010000 */
[----:B----4-:R-:W-:Y:S01]  /*2110*/  BAR.SYNC.DEFER_BLOCKING 0x0 ;  /* 0x0000000000007b1d */ /* 0x010fe20000010000 */
[C---:B-1---5:R-:W-:Y:S01]  /*2120*/  IMAD.SHL.U32 R2, R0.reuse, 0x20, RZ ;  /* 0x0000002000027824 */ /* 0x062fe200078e00ff */
[----:B------:R-:W-:Y:S01]  /*2130*/  F2FP.SATFINITE.E4M3.F32.PACK_AB_MERGE_C R120, R121, R120, RZ ;  /* 0x000000787978723e */ /* 0x000fe200048070ff */
[C---:B------:R-:W-:Y:S01]  /*2140*/  IMAD.SHL.U32 R3, R0.reuse, 0x10, RZ ;  /* 0x0000001000037824 */ /* 0x040fe200078e00ff */
[----:B------:R-:W-:Y:S01]  /*2150*/  F2FP.SATFINITE.E4M3.F32.PACK_AB_MERGE_C R122, R123, R122, RZ ;  /* 0x0000007a7b7a723e */ /* 0x000fe200048070ff */
[----:B------:R-:W-:Y:S01]  /*2160*/  IMAD.SHL.U32 R0, R0, 0x2, RZ ;  /* 0x0000000200007824 */ /* 0x000fe200078e00ff */
[----:B------:R-:W-:Y:S02]  /*2170*/  LOP3.LUT R2, R2, 0xc00, RZ, 0xc0, !PT ;  /* 0x00000c0002027812 */ /* 0x000fe400078ec0ff */
[----:B------:R-:W-:-:S02]  /*2180*/  ELECT P0, URZ, PT ;  /* 0x00000000003f782f */ /* 0x000fc40003800000 */
[----:B------:R-:W-:Y:S01]  /*2190*/  F2FP.SATFINITE.E4M3.F32.PACK_AB_MERGE_C R124, R125, R124, RZ ;  /* 0x0000007c7d7c723e */ /* 0x000fe200048070ff */
[----:B------:R-:W-:Y:S01]  /*21a0*/  UMOV UR29, UR15 ;  /* 0x0000000f001d7c82 */ /* 0x000fe20008000000 */
[----:B------:R-:W-:Y:S01]  /*21b0*/  LOP3.LUT R3, R2, 0x1c0, R3, 0xf8, !PT ;  /* 0x000001c002037812 */ /* 0x000fe200078ef803 */
[----:B------:R-:W-:Y:S01]  /*21c0*/  UMOV UR30, UR19 ;  /* 0x00000013001e7c82 */ /* 0x000fe20008000000 */
[----:B------:R-:W-:Y:S02]  /*21d0*/  F2FP.SATFINITE.E4M3.F32.PACK_AB_MERGE_C R126, R127, R126, RZ ;  /* 0x0000007e7f7e723e */ /* 0x000fe400048070ff */
[----:B------:R-:W-:Y:S02]  /*21e0*/  F2FP.SATFINITE.E4M3.F32.PACK_AB_MERGE_C R88, R89, R88, RZ ;  /* 0x000000585958723e */ /* 0x000fe400048070ff */
[----:B------:R-:W-:Y:S02]  /*21f0*/  F2FP.SATFINITE.E4M3.F32.PACK_AB_MERGE_C R90, R91, R90, RZ ;  /* 0x0000005a5b5a723e */ /* 0x000fe400048070ff */
[----:B------:R-:W-:-:S02]  /*2200*/  F2FP.SATFINITE.E4M3.F32.PACK_AB_MERGE_C R92, R93, R92, RZ ;  /* 0x0000005c5d5c723e */ /* 0x000fc400048070ff */
[----:B------:R-:W-:Y:S02]  /*2210*/  F2FP.SATFINITE.E4M3.F32.PACK_AB_MERGE_C R94, R95, R94, RZ ;  /* 0x0000005e5f5e723e */ /* 0x000fe400048070ff */
[----:B------:R-:W-:Y:S01]  /*2220*/  F2FP.SATFINITE.E4M3.F32.PACK_AB_MERGE_C R56, R57, R56, RZ ;  /* 0x000000383938723e */ /* 0x000fe200048070ff */
[----:B------:R-:W1:Y:S02]  /*2230*/  @!P2 SYNCS.CCTL.IV [UR28+0x14000] ;  /* 0x01400000ff00a9b1 */ /* 0x000e64000800001c */
[----:B-1----:R-:W-:Y:S01]  /*2240*/  BAR.SYNC.DEFER_BLOCKING 0x0 ;  /* 0x0000000000007b1d */ /* 0x002fe20000010000 */
[----:B------:R-:W-:Y:S02]  /*2250*/  F2FP.SATFINITE.E4M3.F32.PACK_AB_MERGE_C R58, R59, R58, RZ ;  /* 0x0000003a3b3a723e */ /* 0x000fe400048070ff */
[----:B------:R-:W-:Y:S02]  /*2260*/  F2FP.SATFINITE.E4M3.F32.PACK_AB_MERGE_C R60, R61, R60, RZ ;  /* 0x0000003c3d3c723e */ /* 0x000fe400048070ff */
[----:B------:R-:W-:-:S02]  /*2270*/  F2FP.SATFINITE.E4M3.F32.PACK_AB_MERGE_C R62, R63, R62, RZ ;  /* 0x0000003e3f3e723e */ /* 0x000fc400048070ff */
[----:B------:R-:W-:Y:S02]  /*2280*/  F2FP.SATFINITE.E4M3.F32.PACK_AB_MERGE_C R24, R25, R24, RZ ;  /* 0x000000181918723e */ /* 0x000fe400048070ff */
[----:B------:R-:W-:Y:S02]  /*2290*/  F2FP.SATFINITE.E4M3.F32.PACK_AB_MERGE_C R26, R27, R26, RZ ;  /* 0x0000001a1b1a723e */ /* 0x000fe400048070ff */
[----:B------:R-:W-:Y:S02]  /*22a0*/  F2FP.SATFINITE.E4M3.F32.PACK_AB_MERGE_C R28, R29, R28, RZ ;  /* 0x0000001c1d1c723e */ /* 0x000fe400048070ff */
[----:B------:R-:W-:Y:S02]  /*22b0*/  F2FP.SATFINITE.E4M3.F32.PACK_AB_MERGE_C R30, R31, R30, RZ ;  /* 0x0000001e1f1e723e */ /* 0x000fe400048070ff */
[----:B------:R-:W-:Y:S02]  /*22c0*/  LOP3.LUT R3, R3, 0x36, R0, 0xf8, !PT ;  /* 0x0000003603037812 */ /* 0x000fe400078ef800 */
[----:B------:R-:W-:-:S02]  /*22d0*/  F2FP.SATFINITE.E4M3.F32.PACK_AB_MERGE_C R128, R129, R128, RZ ;  /* 0x000000808180723e */ /* 0x000fc400048070ff */
[----:B------:R-:W-:Y:S02]  /*22e0*/  F2FP.SATFINITE.E4M3.F32.PACK_AB_MERGE_C R130, R131, R130, RZ ;  /* 0x000000828382723e */ /* 0x000fe400048070ff */
[----:B------:R-:W-:Y:S02]  /*22f0*/  F2FP.SATFINITE.E4M3.F32.PACK_AB_MERGE_C R132, R133, R132, RZ ;  /* 0x000000848584723e */ /* 0x000fe400048070ff */
[----:B------:R-:W-:Y:S01]  /*2300*/  F2FP.SATFINITE.E4M3.F32.PACK_AB_MERGE_C R134, R135, R134, RZ ;  /* 0x000000868786723e */ /* 0x000fe200048070ff */
[----:B------:R-:W1:Y:S01]  /*2310*/  @!P2 SYNCS.CCTL.IV [UR28+0x14008] ;  /* 0x01400800ff00a9b1 */ /* 0x000e62000800001c */
[----:B------:R-:W-:Y:S01]  /*2320*/  F2FP.SATFINITE.E4M3.F32.PACK_AB_MERGE_C R96, R97, R96, RZ ;  /* 0x000000606160723e */ /* 0x000fe200048070ff */
[----:B-1----:R-:W-:Y:S01]  /*2330*/  STS.U16 [R3+UR28], R120 ;  /* 0x0000007803007988 */ /* 0x002fe2000800041c */
[----:B------:R-:W-:Y:S02]  /*2340*/  F2FP.SATFINITE.E4M3.F32.PACK_AB_MERGE_C R98, R99, R98, RZ ;  /* 0x000000626362723e */ /* 0x000fe400048070ff */
[----:B------:R-:W-:Y:S01]  /*2350*/  F2FP.SATFINITE.E4M3.F32.PACK_AB_MERGE_C R100, R101, R100, RZ ;  /* 0x000000646564723e */ /* 0x000fe200048070ff */
[----:B------:R-:W-:Y:S01]  /*2360*/  STS.U16 [R3+UR28+0x200], R122 ;  /* 0x0002007a03007988 */ /* 0x000fe2000800041c */
[----:B------:R-:W-:-:S02]  /*2370*/  F2FP.SATFINITE.E4M3.F32.PACK_AB_MERGE_C R102, R103, R102, RZ ;  /* 0x000000666766723e */ /* 0x000fc400048070ff */
[----:B------:R-:W-:Y:S01]  /*2380*/  F2FP.SATFINITE.E4M3.F32.PACK_AB_MERGE_C R64, R65, R64, RZ ;  /* 0x000000404140723e */ /* 0x000fe200048070ff */
[----:B------:R-:W-:Y:S01]  /*2390*/  STS.U16 [R3+UR28+0x8], R124 ;  /* 0x0000087c03007988 */ /* 0x000fe2000800041c */
[----:B------:R-:W-:Y:S02]  /*23a0*/  F2FP.SATFINITE.E4M3.F32.PACK_AB_MERGE_C R66, R67, R66, RZ ;  /* 0x000000424342723e */ /* 0x000fe400048070ff */
[----:B------:R-:W-:Y:S01]  /*23b0*/  F2FP.SATFINITE.E4M3.F32.PACK_AB_MERGE_C R68, R69, R68, RZ ;  /* 0x000000444544723e */ /* 0x000fe200048070ff */
[----:B------:R-:W-:Y:S01]  /*23c0*/  STS.U16 [R3+UR28+0x208], R126 ;  /* 0x0002087e03007988 */ /* 0x000fe2000800041c */
[----:B------:R-:W-:Y:S02]  /*23d0*/  F2FP.SATFINITE.E4M3.F32.PACK_AB_MERGE_C R70, R71, R70, RZ ;  /* 0x000000464746723e */ /* 0x000fe400048070ff */
[----:B------:R-:W-:Y:S01]  /*23e0*/  F2FP.SATFINITE.E4M3.F32.PACK_AB_MERGE_C R32, R33, R32, RZ ;  /* 0x000000202120723e */ /* 0x000fe200048070ff */
[----:B------:R-:W-:Y:S01]  /*23f0*/  STS.U16 [R3+UR28+0x1000], R88 ;  /* 0x0010005803007988 */ /* 0x000fe2000800041c */
[----:B------:R-:W-:-:S02]  /*2400*/  F2FP.SATFINITE.E4M3.F32.PACK_AB_MERGE_C R34, R35, R34, RZ ;  /* 0x000000222322723e */ /* 0x000fc400048070ff */
[----:B------:R-:W-:Y:S01]  /*2410*/  F2FP.SATFINITE.E4M3.F32.PACK_AB_MERGE_C R36, R37, R36, RZ ;  /* 0x000000242524723e */ /* 0x000fe200048070ff */
[----:B------:R-:W-:Y:S01]  /*2420*/  STS.U16 [R3+UR28+0x1200], R90 ;  /* 0x0012005a03007988 */ /* 0x000fe2000800041c */
[----:B------:R-:W-:Y:S02]  /*2430*/  F2FP.SATFINITE.E4M3.F32.PACK_AB_MERGE_C R38, R39, R38, RZ ;  /* 0x000000262726723e */ /* 0x000fe400048070ff */
[----:B------:R-:W-:Y:S01]  /*2440*/  ISETP.LT.U32.AND P0, PT, R7, 0x20, P0 ;  /* 0x000000200700780c */ /* 0x000fe20000701070 */
[----:B------:R-:W-:Y:S01]  /*2450*/  STS.U16 [R3+UR28+0x1008], R92 ;  /* 0x0010085c03007988 */ /* 0x000fe2000800041c */
[----:B------:R-:W-:Y:S02]  /*2460*/  LOP3.LUT R5, R3, 0x10, RZ, 0x3c, !PT ;  /* 0x0000001003057812 */ /* 0x000fe400078e3cff */
        /* <DEDUP_REMOVED lines=8> */
[----:B------:R-:W-:Y:S01]  /*24f0*/  F2FP.SATFINITE.E4M3.F32.PACK_AB_MERGE_C R106, R107, R106, RZ ;  /* 0x0000006a6b6a723e */ /* 0x000fe200048070ff */
[----:B------:R-:W-:Y:S01]  /*2500*/  VOTEU.ANY UP0, P0 ;  /* 0x00000000003f7886 */ /* 0x000fe20000000100 */
[----:B------:R-:W-:Y:S01]  /*2510*/  F2FP.SATFINITE.E4M3.F32.PACK_AB_MERGE_C R108, R109, R108, RZ ;  /* 0x0000006c6d6c723e */ /* 0x000fe200048070ff */
[----:B------:R-:W-:Y:S01]  /*2520*/  STS.U16 [R3+UR28+0x2008], R60 ;  /* 0x0020083c03007988 */ /* 0x000fe2000800041c */
[----:B------:R-:W-:Y:S01]  /*2530*/  F2FP.SATFINITE.E4M3.F32.PACK_AB_MERGE_C R110, R111, R110, RZ ;  /* 0x0000006e6f6e723e */ /* 0x000fe200048070ff */
[----:B------:R-:W-:Y:S01]  /*2540*/  VOTEU.ANY UP1, P0 ;  /* 0x00000000003f7886 */ /* 0x000fe20000020100 */
[----:B------:R-:W-:Y:S01]  /*2550*/  F2FP.SATFINITE.E4M3.F32.PACK_AB_MERGE_C R72, R73, R72, RZ ;  /* 0x000000484948723e */ /* 0x000fe200048070ff */
[----:B------:R-:W-:Y:S01]  /*2560*/  STS.U16 [R3+UR28+0x2208], R62 ;  /* 0x0022083e03007988 */ /* 0x000fe2000800041c */
[----:B------:R-:W-:Y:S01]  /*2570*/  F2FP.SATFINITE.E4M3.F32.PACK_AB_MERGE_C R74, R75, R74, RZ ;  /* 0x0000004a4b4a723e */ /* 0x000fe200048070ff */
[----:B--2---:R-:W-:Y:S01]  /*2580*/  @UP0 UMOV UR12, UR10 ;  /* 0x0000000a000c0c82 */ /* 0x004fe20008000000 */
[----:B------:R-:W-:Y:S01]  /*2590*/  F2FP.SATFINITE.E4M3.F32.PACK_AB_MERGE_C R76, R77, R76, RZ ;  /* 0x0000004c4d4c723e */ /* 0x000fe200048070ff */
[----:B------:R-:W-:Y:S01]  /*25a0*/  STS.U16 [R3+UR28+0x3000], R24 ;  /* 0x0030001803007988 */ /* 0x000fe2000800041c */
[----:B------:R-:W-:Y:S01]  /*25b0*/  F2FP.SATFINITE.E4M3.F32.PACK_AB_MERGE_C R78, R79, R78, RZ ;  /* 0x0000004e4f4e723e */ /* 0x000fe200048070ff */
[----:B------:R-:W-:Y:S01]  /*25c0*/  @UP0 UMOV UR13, UR11 ;  /* 0x0000000b000d0c82 */ /* 0x000fe20008000000 */
[----:B------:R-:W-:Y:S01]  /*25d0*/  F2FP.SATFINITE.E4M3.F32.PACK_AB_MERGE_C R40, R41, R40, RZ ;  /* 0x000000282928723e */ /* 0x000fe200048070ff */
[----:B------:R-:W-:Y:S01]  /*25e0*/  STS.U16 [R3+UR28+0x3200], R26 ;  /* 0x0032001a03007988 */ /* 0x000fe2000800041c */
[----:B------:R-:W-:-:S02]  /*25f0*/  F2FP.SATFINITE.E4M3.F32.PACK_AB_MERGE_C R42, R43, R42, RZ ;  /* 0x0000002a2b2a723e */ /* 0x000fc400048070ff */
[----:B------:R-:W-:Y:S01]  /*2600*/  F2FP.SATFINITE.E4M3.F32.PACK_AB_MERGE_C R44, R45, R44, RZ ;  /* 0x0000002c2d2c723e */ /* 0x000fe200048070ff */
[----:B------:R-:W-:Y:S01]  /*2610*/  STS.U16 [R3+UR28+0x3008], R28 ;  /* 0x0030081c03007988 */ /* 0x000fe2000800041c */
[----:B------:R-:W-:Y:S02]  /*2620*/  F2FP.SATFINITE.E4M3.F32.PACK_AB_MERGE_C R46, R47, R46, RZ ;  /* 0x0000002e2f2e723e */ /* 0x000fe400048070ff */
[----:B------:R-:W-:Y:S01]  /*2630*/  LOP3.LUT R7, R3, 0x20, RZ, 0x3c, !PT ;  /* 0x0000002003077812 */ /* 0x000fe200078e3cff */
[----:B------:R1:W-:Y:S01]  /*2640*/  STS.U16 [R3+UR28+0x3208], R30 ;  /* 0x0032081e03007988 */ /* 0x0003e2000800041c */
[----:B------:R-:W-:Y:S02]  /*2650*/  F2FP.SATFINITE.E4M3.F32.PACK_AB_MERGE_C R144, R145, R144, RZ ;  /* 0x000000909190723e */ /* 0x000fe400048070ff */
[----:B------:R-:W-:Y:S01]  /*2660*/  F2FP.SATFINITE.E4M3.F32.PACK_AB_MERGE_C R146, R147, R146, RZ ;  /* 0x000000929392723e */ /* 0x000fe200048070ff */
[----:B------:R-:W-:Y:S01]  /*2670*/  STS.U16 [R5+UR28], R128 ;  /* 0x0000008005007988 */ /* 0x000fe2000800041c */
        /* <DEDUP_REMOVED lines=21> */
[----:B-1----:R-:W-:-:S03]  /*27d0*/  LOP3.LUT R3, R3, 0x30, RZ, 0x3c, !PT ;  /* 0x0000003003037812 */ /* 0x002fc600078e3cff */
[----:B------:R-:W-:Y:S04]  /*27e0*/  STS.U16 [R5+UR28+0x2000], R64 ;  /* 0x0020004005007988 */ /* 0x000fe8000800041c */
[----:B------:R-:W-:Y:S04]  /*27f0*/  STS.U16 [R5+UR28+0x2200], R66 ;  /* 0x0022004205007988 */ /* 0x000fe8000800041c */
[----:B------:R-:W-:Y:S04]  /*2800*/  STS.U16 [R5+UR28+0x2008], R68 ;  /* 0x0020084405007988 */ /* 0x000fe8000800041c */
[----:B------:R-:W-:Y:S04]  /*2810*/  STS.U16 [R5+UR28+0x2208], R70 ;  /* 0x0022084605007988 */ /* 0x000fe8000800041c */
[----:B------:R-:W-:Y:S04]  /*2820*/  STS.U16 [R5+UR28+0x3000], R32 ;  /* 0x0030002005007988 */ /* 0x000fe8000800041c */
[----:B------:R-:W-:Y:S04]  /*2830*/  STS.U16 [R5+UR28+0x3200], R34 ;  /* 0x0032002205007988 */ /* 0x000fe8000800041c */
[----:B------:R-:W-:Y:S04]  /*2840*/  STS.U16 [R5+UR28+0x3008], R36 ;  /* 0x0030082405007988 */ /* 0x000fe8000800041c */
[----:B------:R-:W-:Y:S04]  /*2850*/  STS.U16 [R5+UR28+0x3208], R38 ;  /* 0x0032082605007988 */ /* 0x000fe8000800041c */
[----:B------:R-:W-:Y:S04]  /*2860*/  STS.U16 [R7+UR28], R136 ;  /* 0x0000008807007988 */ /* 0x000fe8000800041c */
        /* <DEDUP_REMOVED lines=30> */
[----:B------:R-:W-:Y:S01]  /*2a50*/  STS.U16 [R3+UR28+0x3208], R54 ;  /* 0x0032083603007988 */ /* 0x000fe2000800041c */
[----:B------:R1:W-:Y:S06]  /*2a60*/  MEMBAR.ALL.CTA ;  /* 0x0000000000007992 */ /* 0x0003ec0000008000 */
[----:B-1----:R-:W1:Y:S02]  /*2a70*/  FENCE.VIEW.ASYNC.S ;  /* 0x00000000000073c6 */ /* 0x002e640000000000 */
[----:B-1----:R-:W-:Y:S06]  /*2a80*/  BAR.SYNC.DEFER_BLOCKING 0x0 ;  /* 0x0000000000007b1d */ /* 0x002fec0000010000 */
[----:B------:R1:W-:Y:S01]  /*2a90*/  @UP1 UTMASTG.2D [UR28], [UR12] ;  /* 0x0000001c0c0013b5 */ /* 0x0003e20008008000 */
[----:B------:R0:W-:Y:S01]  /*2aa0*/  UTMACMDFLUSH ;  /* 0x00000000000079b7 */ /* 0x0001e20000000000 */
[----:B------:R-:W-:-:S04]  /*2ab0*/  DEPBAR.LE SB0, 0x0 ;  /* 0x000080000000791a */ /* 0x000fc80000000000 */
[----:B------:R-:W-:Y:S06]  /*2ac0*/  BAR.SYNC.DEFER_BLOCKING 0x0 ;  /* 0x0000000000007b1d */ /* 0x000fec0000010000 */
[----:B-1----:R-:W-:Y:S05]  /*2ad0*/  EXIT ;  /* 0x000000000000794d */ /* 0x002fea0003800000 */
.L_x_49:
[----:B------:R-:W1:Y:S02]  /*2ae0*/  SYNCS.PHASECHK.TRANS64.TRYWAIT P0, [UR30+0x14000], R2 ;  /* 0x01400002ff0075a7 */ /* 0x000e64000800015e */
[----:B-1----:R-:W-:Y:S05]  /*2af0*/  @!P0 BRA `(.L_x_49) ;  /* 0xfffffffc00f88947 */ /* 0x002fea000383ffff */
[----:B------:R-:W-:Y:S05]  /*2b00*/  BRA `(.L_x_51) ;  /* 0xfffffff000a07947 */ /* 0x000fea000383ffff */
.L_x_52:
[----:B------:R-:W-:-:S00]  /*2b10*/  BRA `(.L_x_52) ;  /* 0xfffffffc00fc7947 */ /* 0x000fc0000383ffff */
[----:B------:R-:W-:-:S00]  /*2b20*/  NOP ;  /* 0x0000000000007918 */ /* 0x000fc00000000000 */
        /* <DEDUP_REMOVED lines=13> */
.L_x_53:


//--------------------- .nv.shared.gluon_wgmma    --------------------------
	.section	.nv.shared.gluon_wgmma,"aw",@nobits
	.sectionflags	@""
	.align	16
	.zero		1024


//--------------------- .nv.shared.reserved.0     --------------------------
	.section	.nv.shared.reserved.0,"aw",@nobits
	.weak		__nv_reservedSMEM_offset_0_alias
	.size		__nv_reservedSMEM_offset_0_alias, 0, 0
	.other		__nv_reservedSMEM_offset_0_alias,@"STO_CUDA_RESERVED_SHARED STV_DEFAULT"
__nv_reservedSMEM_offset_0_alias:
	.zero		0


//--------------------- .nv.constant0.gluon_wgmma --------------------------
	.section	.nv.constant0.gluon_wgmma,"a",@progbits
	.sectionflags	@""
	.align	4
.nv.constant0.gluon_wgmma:
	.zero		608


//--------------------- SYMBOLS --------------------------

	.type		.nv.reservedSmem.offset0,@object
	.size		.nv.reservedSmem.offset0,0x4
